// auto-generated by cutlass_sweep.gemm — config: {"arch": "sm_90", "cluster_m": 2, "cluster_n": 1, "dtype": "fp16", "dtype_b": "fp16", "layout": "nt", "stages": 0, "tile_k": 64, "tile_m": 64, "tile_n": 256}
#include "cutlass/cutlass.h"
#include "cutlass/gemm/collective/collective_builder.hpp"
#include "cutlass/gemm/device/gemm_universal_adapter.h"
#include "cutlass/gemm/kernel/gemm_universal.hpp"
#include "cutlass/epilogue/collective/collective_builder.hpp"

using ElemA = cutlass::half_t;
using ElemB = cutlass::half_t;
using ElemCD = cutlass::half_t;
using Acc  = float;
using TileShape    = cute::Shape<cute::_64, cute::_256, cute::_64>;
using ClusterShape = cute::Shape<cute::_2, cute::_1, cute::_1>;

using CollectiveEpilogue = typename cutlass::epilogue::collective::CollectiveBuilder<
    cutlass::arch::Sm90, cutlass::arch::OpClassTensorOp,
    TileShape, ClusterShape,
    cutlass::epilogue::collective::EpilogueTileAuto,
    Acc, Acc,
    ElemCD, cutlass::layout::RowMajor, 128 / cutlass::sizeof_bits<ElemCD>::value,
    ElemCD, cutlass::layout::RowMajor, 128 / cutlass::sizeof_bits<ElemCD>::value,
    cutlass::epilogue::collective::EpilogueScheduleAuto
  >::CollectiveOp;

using CollectiveMainloop = typename cutlass::gemm::collective::CollectiveBuilder<
    cutlass::arch::Sm90, cutlass::arch::OpClassTensorOp,
    ElemA, cutlass::layout::RowMajor, 128 / cutlass::sizeof_bits<ElemA>::value,
    ElemB, cutlass::layout::ColumnMajor, 128 / cutlass::sizeof_bits<ElemB>::value,
    Acc,
    TileShape, ClusterShape,
    cutlass::gemm::collective::StageCountAutoCarveout<static_cast<int>(sizeof(typename CollectiveEpilogue::SharedStorage))>,
    cutlass::gemm::collective::KernelScheduleAuto
  >::CollectiveOp;

using GemmKernel = cutlass::gemm::kernel::GemmUniversal<
    cute::Shape<int,int,int,int>,
    CollectiveMainloop,
    CollectiveEpilogue
>;
using Gemm = cutlass::gemm::device::GemmUniversalAdapter<GemmKernel>;

// Force the device kernel symbol into the cubin without needing a host main.
auto* _anchor = &cutlass::device_kernel<GemmKernel>;


// ===== COMPILED SASS (sm_90a) =====

	.target	sm_90a

	.elftype	@"ET_EXEC"


//--------------------- .note.nv.tkinfo           --------------------------
	.section	.note.nv.tkinfo,"",@"SHT_NOTE"
	.sectionflags	@"SHF_NOTE_NV_TKINFO"
	.tkinfo
        /*0018*/ 	.word	0x00000002
        /*0030*/ 	.string	""
        /*0030*/ 	.string	"ptxas"
        /*0030*/ 	.string	"Cuda compilation tools, release 13.0, V13.0.88"
        /*0030*/ 	.string	"Build cuda_13.0.r13.0/compiler.36424714_0"
        /*0030*/ 	.string	"-arch sm_90a -m 64 "



//--------------------- .note.nv.cuinfo           --------------------------
	.section	.note.nv.cuinfo,"",@"SHT_NOTE"
	.sectionflags	@"SHF_NOTE_NV_CUINFO"
        /*0018*/ 	.short	0x0002
        /*001a*/ 	.short	0x005a
        /*001c*/ 	.short	0x0082
	.zero		2


//--------------------- .nv.info                  --------------------------
	.section	.nv.info,"",@"SHT_CUDA_INFO"
	.align	4


	//----- nvinfo : EIATTR_REGCOUNT
	.align		4
        /*0000*/ 	.byte	0x04, 0x2f
        /*0002*/ 	.short	(.L_15 - .L_14)
	.align		4
.L_14:
        /*0004*/ 	.word	index@(_ZN7cutlass13device_kernelINS_4gemm6kernel13GemmUniversalIN4cute5tupleIJiiiiEEENS1_10collective13CollectiveMmaINS1_34MainloopSm90TmaGmmaWarpSpecializedILi5ENS5_IJNS4_1CILi2EEENSA_ILi1EEESC_EEENS1_32KernelTmaWarpSpecializedPingpongEEENS5_IJNSA_ILi64EEENSA_ILi256EEESG_EEENS_6half_tENS5_IJlSC_lEEESJ_SK_NS4_8TiledMMAINS4_8MMA_AtomIJNS4_4SM904GMMA26MMA_64x256x16_F32F16F16_SSILNSO_5MajorE0ELSQ_0ELNSO_7ScaleInE1ELSR_1EEEEEENS4_6LayoutINS5_IJSC_SC_SC_EEENS5_IJNSA_ILi0EEESW_SW_EEEEENS5_IJNS4_10UnderscoreESZ_SZ_EEEEENS4_13SM90_TMA_LOADENS4_14ComposedLayoutINS4_7SwizzleILi3ELi4ELi3EEENS4_18smem_ptr_flag_bitsILi16EEENSU_INS5_IJNSA_ILi8EEESG_EEENS5_IJSG_SC_EEEEEEEvNS4_8identityENS4_23SM90_TMA_LOAD_MULTICASTES1C_vS1D_EENS_8epilogue10collective6detail29Sm90TmaWarpSpecializedAdapterINS1H_15DefaultEpilogueISJ_SK_SK_NS1G_6thread17LinearCombinationISJ_Li1EffLNS1L_9ScaleType4KindE0ELNS_15FloatRoundStyleE2ESJ_EENS1_15EpilogueDefaultEEEEEvvEEEEvNT_6ParamsE)
        /*0008*/ 	.word	0x000000a8


	//----- nvinfo : EIATTR_FRAME_SIZE
	.align		4
.L_15:
        /*000c*/ 	.byte	0x04, 0x11
        /*000e*/ 	.short	(.L_17 - .L_16)
	.align		4
.L_16:
        /*0010*/ 	.word	index@(_ZN7cutlass13device_kernelINS_4gemm6kernel13GemmUniversalIN4cute5tupleIJiiiiEEENS1_10collective13CollectiveMmaINS1_34MainloopSm90TmaGmmaWarpSpecializedILi5ENS5_IJNS4_1CILi2EEENSA_ILi1EEESC_EEENS1_32KernelTmaWarpSpecializedPingpongEEENS5_IJNSA_ILi64EEENSA_ILi256EEESG_EEENS_6half_tENS5_IJlSC_lEEESJ_SK_NS4_8TiledMMAINS4_8MMA_AtomIJNS4_4SM904GMMA26MMA_64x256x16_F32F16F16_SSILNSO_5MajorE0ELSQ_0ELNSO_7ScaleInE1ELSR_1EEEEEENS4_6LayoutINS5_IJSC_SC_SC_EEENS5_IJNSA_ILi0EEESW_SW_EEEEENS5_IJNS4_10UnderscoreESZ_SZ_EEEEENS4_13SM90_TMA_LOADENS4_14ComposedLayoutINS4_7SwizzleILi3ELi4ELi3EEENS4_18smem_ptr_flag_bitsILi16EEENSU_INS5_IJNSA_ILi8EEESG_EEENS5_IJSG_SC_EEEEEEEvNS4_8identityENS4_23SM90_TMA_LOAD_MULTICASTES1C_vS1D_EENS_8epilogue10collective6detail29Sm90TmaWarpSpecializedAdapterINS1H_15DefaultEpilogueISJ_SK_SK_NS1G_6thread17LinearCombinationISJ_Li1EffLNS1L_9ScaleType4KindE0ELNS_15FloatRoundStyleE2ESJ_EENS1_15EpilogueDefaultEEEEEvvEEEEvNT_6ParamsE)
        /*0014*/ 	.word	0x00000008


	//----- nvinfo : EIATTR_MIN_STACK_SIZE
	.align		4
.L_17:
        /*0018*/ 	.byte	0x04, 0x12
        /*001a*/ 	.short	(.L_19 - .L_18)
	.align		4
.L_18:
        /*001c*/ 	.word	index@(_ZN7cutlass13device_kernelINS_4gemm6kernel13GemmUniversalIN4cute5tupleIJiiiiEEENS1_10collective13CollectiveMmaINS1_34MainloopSm90TmaGmmaWarpSpecializedILi5ENS5_IJNS4_1CILi2EEENSA_ILi1EEESC_EEENS1_32KernelTmaWarpSpecializedPingpongEEENS5_IJNSA_ILi64EEENSA_ILi256EEESG_EEENS_6half_tENS5_IJlSC_lEEESJ_SK_NS4_8TiledMMAINS4_8MMA_AtomIJNS4_4SM904GMMA26MMA_64x256x16_F32F16F16_SSILNSO_5MajorE0ELSQ_0ELNSO_7ScaleInE1ELSR_1EEEEEENS4_6LayoutINS5_IJSC_SC_SC_EEENS5_IJNSA_ILi0EEESW_SW_EEEEENS5_IJNS4_10UnderscoreESZ_SZ_EEEEENS4_13SM90_TMA_LOADENS4_14ComposedLayoutINS4_7SwizzleILi3ELi4ELi3EEENS4_18smem_ptr_flag_bitsILi16EEENSU_INS5_IJNSA_ILi8EEESG_EEENS5_IJSG_SC_EEEEEEEvNS4_8identityENS4_23SM90_TMA_LOAD_MULTICASTES1C_vS1D_EENS_8epilogue10collective6detail29Sm90TmaWarpSpecializedAdapterINS1H_15DefaultEpilogueISJ_SK_SK_NS1G_6thread17LinearCombinationISJ_Li1EffLNS1L_9ScaleType4KindE0ELNS_15FloatRoundStyleE2ESJ_EENS1_15EpilogueDefaultEEEEEvvEEEEvNT_6ParamsE)
        /*0020*/ 	.word	0x00000008
.L_19:


//--------------------- .nv.compat                --------------------------
	.section	.nv.compat,"",@"SHT_CUDA_COMPAT_INFO"
	.align	4
        /*0000*/ 	.byte	0x02, 0x09, 0x01, 0x00, 0x02, 0x02, 0x04, 0x00, 0x02, 0x05, 0x05, 0x00, 0x03, 0x07, 0x01, 0x01
        /*0010*/ 	.byte	0x02, 0x03, 0x01, 0x00, 0x02, 0x06, 0x01, 0x00, 0x04, 0x0b, 0x08, 0x00, 0x00, 0x00, 0x00, 0x00
        /*0020*/ 	.byte	0x00, 0x00, 0x00, 0x00


//--------------------- .nv.info._ZN7cutlass13device_kernelINS_4gemm6kernel13GemmUniversalIN4cute5tupleIJiiiiEEENS1_10collective13CollectiveMmaINS1_34MainloopSm90TmaGmmaWarpSpecializedILi5ENS5_IJNS4_1CILi2EEENSA_ILi1EEESC_EEENS1_32KernelTmaWarpSpecializedPingpongEEENS5_IJNSA_ILi64EEENSA_ILi256EEESG_EEENS_6half_tENS5_IJlSC_lEEESJ_SK_NS4_8TiledMMAINS4_8MMA_AtomIJNS4_4SM904GMMA26MMA_64x256x16_F32F16F16_SSILNSO_5MajorE0ELSQ_0ELNSO_7ScaleInE1ELSR_1EEEEEENS4_6LayoutINS5_IJSC_SC_SC_EEENS5_IJNSA_ILi0EEESW_SW_EEEEENS5_IJNS4_10UnderscoreESZ_SZ_EEEEENS4_13SM90_TMA_LOADENS4_14ComposedLayoutINS4_7SwizzleILi3ELi4ELi3EEENS4_18smem_ptr_flag_bitsILi16EEENSU_INS5_IJNSA_ILi8EEESG_EEENS5_IJSG_SC_EEEEEEEvNS4_8identityENS4_23SM90_TMA_LOAD_MULTICASTES1C_vS1D_EENS_8epilogue10collective6detail29Sm90TmaWarpSpecializedAdapterINS1H_15DefaultEpilogueISJ_SK_SK_NS1G_6thread17LinearCombinationISJ_Li1EffLNS1L_9ScaleType4KindE0ELNS_15FloatRoundStyleE2ESJ_EENS1_15EpilogueDefaultEEEEEvvEEEEvNT_6ParamsE --------------------------
	.section	.nv.info._ZN7cutlass13device_kernelINS_4gemm6kernel13GemmUniversalIN4cute5tupleIJiiiiEEENS1_10collective13CollectiveMmaINS1_34MainloopSm90TmaGmmaWarpSpecializedILi5ENS5_IJNS4_1CILi2EEENSA_ILi1EEESC_EEENS1_32KernelTmaWarpSpecializedPingpongEEENS5_IJNSA_ILi64EEENSA_ILi256EEESG_EEENS_6half_tENS5_IJlSC_lEEESJ_SK_NS4_8TiledMMAINS4_8MMA_AtomIJNS4_4SM904GMMA26MMA_64x256x16_F32F16F16_SSILNSO_5MajorE0ELSQ_0ELNSO_7ScaleInE1ELSR_1EEEEEENS4_6LayoutINS5_IJSC_SC_SC_EEENS5_IJNSA_ILi0EEESW_SW_EEEEENS5_IJNS4_10UnderscoreESZ_SZ_EEEEENS4_13SM90_TMA_LOADENS4_14ComposedLayoutINS4_7SwizzleILi3ELi4ELi3EEENS4_18smem_ptr_flag_bitsILi16EEENSU_INS5_IJNSA_ILi8EEESG_EEENS5_IJSG_SC_EEEEEEEvNS4_8identityENS4_23SM90_TMA_LOAD_MULTICASTES1C_vS1D_EENS_8epilogue10collective6detail29Sm90TmaWarpSpecializedAdapterINS1H_15DefaultEpilogueISJ_SK_SK_NS1G_6thread17LinearCombinationISJ_Li1EffLNS1L_9ScaleType4KindE0ELNS_15FloatRoundStyleE2ESJ_EENS1_15EpilogueDefaultEEEEEvvEEEEvNT_6ParamsE,"",@"SHT_CUDA_INFO"
	.sectionflags	@""
	.align	4


	//----- nvinfo : EIATTR_CUDA_API_VERSION
	.align		4
        /*0000*/ 	.byte	0x04, 0x37
        /*0002*/ 	.short	(.L_21 - .L_20)
.L_20:
        /*0004*/ 	.word	0x00000082


	//----- nvinfo : EIATTR_KPARAM_INFO
	.align		4
.L_21:
        /*0008*/ 	.byte	0x04, 0x17
        /*000a*/ 	.short	(.L_23 - .L_22)
.L_22:
        /*000c*/ 	.word	0x00000000
        /*0010*/ 	.short	0x0000
        /*0012*/ 	.short	0x0070
        /*0014*/ 	.byte	0x00, 0xf0, 0x01, 0x10


	//----- nvinfo : EIATTR_SPARSE_MMA_MASK
	.align		4
.L_23:
        /*0018*/ 	.byte	0x03, 0x50
        /*001a*/ 	.short	0x0000


	//----- nvinfo : EIATTR_MAXREG_COUNT
	.align		4
        /*001c*/ 	.byte	0x03, 0x1b
        /*001e*/ 	.short	0x00a8


	//----- nvinfo : EIATTR_NUM_BARRIERS
	.align		4
        /*0020*/ 	.byte	0x02, 0x4c
        /*0022*/ 	.byte	0x01
	.zero		1


	//----- nvinfo : EIATTR_EXTERNS
	.align		4
        /*0024*/ 	.byte	0x04, 0x0f
        /*0026*/ 	.short	(.L_25 - .L_24)


	//   ....[0]....
	.align		4
.L_24:
        /*0028*/ 	.word	index@(__assertfail)


	//----- nvinfo : EIATTR_ANNOTATIONS
	.align		4
.L_25:
        /*002c*/ 	.byte	0x04, 0x55
        /*002e*/ 	.short	(.L_27 - .L_26)


	//   ....[0]....
.L_26:
        /*0030*/ 	.word	0x00000001
        /*0034*/ 	.byte	0xd0, 0x0d, 0x00, 0x00, 0x01, 0x00, 0x00, 0x00, 0x70, 0x9f, 0x00, 0x00, 0x01, 0x00, 0x00, 0x00
        /*0044*/ 	.byte	0xf0, 0xab, 0x00, 0x00


	//----- nvinfo : EIATTR_MERCURY_ISA_VERSION
	.align		4
.L_27:
        /*0048*/ 	.byte	0x03, 0x5f
        /*004a*/ 	.short	0x0101


	//----- nvinfo : EIATTR_INT_WARP_WIDE_INSTR_OFFSETS
	.align		4
        /*004c*/ 	.byte	0x04, 0x31
        /*004e*/ 	.short	(.L_29 - .L_28)


	//   ....[0]....
.L_28:
        /*0050*/ 	.word	0x00000550


	//   ....[1]....
        /*0054*/ 	.word	0x00000580


	//   ....[2]....
        /*0058*/ 	.word	0x000005c0


	//   ....[3]....
        /*005c*/ 	.word	0x000006f0


	//   ....[4]....
        /*0060*/ 	.word	0x00000700


	//   ....[5]....
        /*0064*/ 	.word	0x00000710


	//   ....[6]....
        /*0068*/ 	.word	0x000007b0


	//   ....[7]....
        /*006c*/ 	.word	0x000007f0


	//   ....[8]....
        /*0070*/ 	.word	0x000020a0


	//----- nvinfo : EIATTR_COOP_GROUP_MASK_REGIDS
	.align		4
.L_29:
        /*0074*/ 	.byte	0x04, 0x29
        /*0076*/ 	.short	(.L_31 - .L_30)


	//   ....[0]....
.L_30:
        /*0078*/ 	.word	0xffffffff


	//   ....[1]....
        /*007c*/ 	.word	0xffffffff


	//   ....[2]....
        /*0080*/ 	.word	0xffffffff


	//   ....[3]....
        /*0084*/ 	.word	0xffffffff


	//   ....[4]....
        /*0088*/ 	.word	0xffffffff


	//   ....[5]....
        /*008c*/ 	.word	0xffffffff


	//   ....[6]....
        /*0090*/ 	.word	0xffffffff


	//----- nvinfo : EIATTR_COOP_GROUP_INSTR_OFFSETS
	.align		4
.L_31:
        /*0094*/ 	.byte	0x04, 0x28
        /*0096*/ 	.short	(.L_33 - .L_32)


	//   ....[0]....
.L_32:
        /*0098*/ 	.word	0x00000070


	//   ....[1]....
        /*009c*/ 	.word	0x00000080


	//   ....[2]....
        /*00a0*/ 	.word	0x00000140


	//   ....[3]....
        /*00a4*/ 	.word	0x00000310


	//   ....[4]....
        /*00a8*/ 	.word	0x00000350


	//   ....[5]....
        /*00ac*/ 	.word	0x00000730


	//   ....[6]....
        /*00b0*/ 	.word	0x00000970


	//----- nvinfo : EIATTR_REG_RECONFIG
	.align		4
.L_33:
        /*00b4*/ 	.byte	0x01, 0x54
	.zero		2


	//----- nvinfo : EIATTR_SYSCALL_OFFSETS
	.align		4
        /*00b8*/ 	.byte	0x04, 0x46
        /*00ba*/ 	.short	(.L_35 - .L_34)


	//   ....[0]....
.L_34:
        /*00bc*/ 	.word	0x00001800


	//----- nvinfo : EIATTR_MBARRIER_INSTR_OFFSETS
	.align		4
.L_35:
        /*00c0*/ 	.byte	0x04, 0x39
        /*00c2*/ 	.short	(.L_37 - .L_36)


	//   ....[0]....
.L_36:
        /*00c4*/ 	.word	0x00000260
        /*00c8*/ 	.word	0x000000ff
        /*00cc*/ 	.word	0x00000000
        /*00d0*/ 	.short	0x0100
        /*00d2*/ 	.byte	0x08
	.zero		1


	//   ....[1]....
        /*00d4*/ 	.word	0x00000270
        /*00d8*/ 	.word	0x000000ff
        /*00dc*/ 	.word	0x00000028
        /*00e0*/ 	.short	0x0100
        /*00e2*/ 	.byte	0x08
	.zero		1


	//   ....[2]....
        /*00e4*/ 	.word	0x00000280
        /*00e8*/ 	.word	0x000000ff
        /*00ec*/ 	.word	0x00000008
        /*00f0*/ 	.short	0x0100
        /*00f2*/ 	.byte	0x08
	.zero		1


	//   ....[3]....
        /*00f4*/ 	.word	0x00000290
        /*00f8*/ 	.word	0x000000ff
        /*00fc*/ 	.word	0x00000030
        /*0100*/ 	.short	0x0100
        /*0102*/ 	.byte	0x08
	.zero		1


	//   ....[4]....
        /*0104*/ 	.word	0x000002a0
        /*0108*/ 	.word	0x000000ff
        /*010c*/ 	.word	0x00000010
        /*0110*/ 	.short	0x0100
        /*0112*/ 	.byte	0x08
	.zero		1


	//   ....[5]....
        /*0114*/ 	.word	0x000002b0
        /*0118*/ 	.word	0x000000ff
        /*011c*/ 	.word	0x00000038
        /*0120*/ 	.short	0x0100
        /*0122*/ 	.byte	0x08
	.zero		1


	//   ....[6]....
        /*0124*/ 	.word	0x000002c0
        /*0128*/ 	.word	0x000000ff
        /*012c*/ 	.word	0x00000018
        /*0130*/ 	.short	0x0100
        /*0132*/ 	.byte	0x08
	.zero		1


	//   ....[7]....
        /*0134*/ 	.word	0x000002d0
        /*0138*/ 	.word	0x000000ff
        /*013c*/ 	.word	0x00000040
        /*0140*/ 	.short	0x0100
        /*0142*/ 	.byte	0x08
	.zero		1


	//   ....[8]....
        /*0144*/ 	.word	0x000002e0
        /*0148*/ 	.word	0x000000ff
        /*014c*/ 	.word	0x00000020
        /*0150*/ 	.short	0x0100
        /*0152*/ 	.byte	0x08
	.zero		1


	//   ....[9]....
        /*0154*/ 	.word	0x000002f0
        /*0158*/ 	.word	0x000000ff
        /*015c*/ 	.word	0x00000048
        /*0160*/ 	.short	0x0100
        /*0162*/ 	.byte	0x08
	.zero		1


	//   ....[10]....
        /*0164*/ 	.word	0x00000820
        /*0168*/ 	.word	0x000000ff
        /*016c*/ 	.word	0x00000080
        /*0170*/ 	.short	0x0100
        /*0172*/ 	.byte	0x08
	.zero		1


	//   ....[11]....
        /*0174*/ 	.word	0x000008b0
        /*0178*/ 	.word	0x000000ff
        /*017c*/ 	.word	0x00000088
        /*0180*/ 	.short	0x0100
        /*0182*/ 	.byte	0x08
	.zero		1


	//   ....[12]....
        /*0184*/ 	.word	0x000008f0
        /*0188*/ 	.word	0x000000ff
        /*018c*/ 	.word	0x00000060
        /*0190*/ 	.short	0x0100
        /*0192*/ 	.byte	0x09
	.zero		1


	//   ....[13]....
        /*0194*/ 	.word	0x00000900
        /*0198*/ 	.word	0x000000ff
        /*019c*/ 	.word	0x00000068
        /*01a0*/ 	.short	0x0100
        /*01a2*/ 	.byte	0x09
	.zero		1


	//   ....[14]....
        /*01a4*/ 	.word	0x00000910
        /*01a8*/ 	.word	0x000000ff
        /*01ac*/ 	.word	0x00000070
        /*01b0*/ 	.short	0x0100
        /*01b2*/ 	.byte	0x09
	.zero		1


	//   ....[15]....
        /*01b4*/ 	.word	0x00000920
        /*01b8*/ 	.word	0x000000ff
        /*01bc*/ 	.word	0x00000078
        /*01c0*/ 	.short	0x0100
        /*01c2*/ 	.byte	0x09
	.zero		1


	//   ....[16]....
        /*01c4*/ 	.word	0x000016e0
        /*01c8*/ 	.word	0x0000009f
        /*01cc*/ 	.word	0x00000000
        /*01d0*/ 	.short	0x010a
        /*01d2*/ 	.byte	0x2a
	.zero		1


	//   ....[17]....
        /*01d4*/ 	.word	0x00001880
        /*01d8*/ 	.word	0x00000003
        /*01dc*/ 	.word	0x00000000
        /*01e0*/ 	.short	0x010a
        /*01e2*/ 	.byte	0x3f
	.zero		1


	//   ....[18]....
        /*01e4*/ 	.word	0x000018e0
        /*01e8*/ 	.word	0x00000003
        /*01ec*/ 	.word	0x00000000
        /*01f0*/ 	.short	0x010a
        /*01f2*/ 	.byte	0x3f
	.zero		1


	//   ....[19]....
        /*01f4*/ 	.word	0x00001c70
        /*01f8*/ 	.word	0x000000ff
        /*01fc*/ 	.word	0x00000000
        /*0200*/ 	.short	0x010a
        /*0202*/ 	.byte	0x04
	.zero		1


	//   ....[20]....
        /*0204*/ 	.word	0x00001cb0
        /*0208*/ 	.word	0x000000ff
        /*020c*/ 	.word	0x00000000
        /*0210*/ 	.short	0x010a
        /*0212*/ 	.byte	0x04
	.zero		1


	//   ....[21]....
        /*0214*/ 	.word	0x00001f40
        /*0218*/ 	.word	0x00000005
        /*021c*/ 	.word	0x00000000
        /*0220*/ 	.short	0x0101
        /*0222*/ 	.byte	0x3f
	.zero		1


	//   ....[22]....
        /*0224*/ 	.word	0x00002040
        /*0228*/ 	.word	0x000000a0
        /*022c*/ 	.word	0x00000000
        /*0230*/ 	.short	0x0101
        /*0232*/ 	.byte	0x2d
	.zero		1


	//   ....[23]....
        /*0234*/ 	.word	0x00002140
        /*0238*/ 	.word	0x00000003
        /*023c*/ 	.word	0x00000000
        /*0240*/ 	.short	0x0101
        /*0242*/ 	.byte	0x3f
	.zero		1


	//   ....[24]....
        /*0244*/ 	.word	0x00002200
        /*0248*/ 	.word	0x0000009f
        /*024c*/ 	.word	0x00000010
        /*0250*/ 	.short	0x010a
        /*0252*/ 	.byte	0x2a
	.zero		1


	//   ....[25]....
        /*0254*/ 	.word	0x00009f90
        /*0258*/ 	.word	0x000000a2
        /*025c*/ 	.word	0x00000000
        /*0260*/ 	.short	0x0101
        /*0262*/ 	.byte	0x2d
	.zero		1


	//   ....[26]....
        /*0264*/ 	.word	0x0000a940
        /*0268*/ 	.word	0x0000000c
        /*026c*/ 	.word	0x00000028
        /*0270*/ 	.short	0x010a
        /*0272*/ 	.byte	0x3f
	.zero		1


	//   ....[27]....
        /*0274*/ 	.word	0x0000ad00
        /*0278*/ 	.word	0x00000004
        /*027c*/ 	.word	0x00000088
        /*0280*/ 	.short	0x0101
        /*0282*/ 	.byte	0x3f
	.zero		1


	//   ....[28]....
        /*0284*/ 	.word	0x0000b490
        /*0288*/ 	.word	0x00000007
        /*028c*/ 	.word	0x00000000
        /*0290*/ 	.short	0x010a
        /*0292*/ 	.byte	0x3f
	.zero		1


	//   ....[29]....
        /*0294*/ 	.word	0x0000b510
        /*0298*/ 	.word	0x00000009
        /*029c*/ 	.word	0x00000000
        /*02a0*/ 	.short	0x010a
        /*02a2*/ 	.byte	0x3f
	.zero		1


	//   ....[30]....
        /*02a4*/ 	.word	0x0000b5a0
        /*02a8*/ 	.word	0x00000006
        /*02ac*/ 	.word	0x00000000
        /*02b0*/ 	.short	0x010a
        /*02b2*/ 	.byte	0x3f
	.zero		1


	//   ....[31]....
        /*02b4*/ 	.word	0x0000b630
        /*02b8*/ 	.word	0x00000009
        /*02bc*/ 	.word	0x00000000
        /*02c0*/ 	.short	0x010a
        /*02c2*/ 	.byte	0x3f
	.zero		1


	//   ....[32]....
        /*02c4*/ 	.word	0x0000b6c0
        /*02c8*/ 	.word	0x00000003
        /*02cc*/ 	.word	0x00000000
        /*02d0*/ 	.short	0x010a
        /*02d2*/ 	.byte	0x3f
	.zero		1


	//   ....[33]....
        /*02d4*/ 	.word	0x0000b720
        /*02d8*/ 	.word	0x000000a1
        /*02dc*/ 	.word	0x00000000
        /*02e0*/ 	.short	0x010a
        /*02e2*/ 	.byte	0x3f
	.zero		1


	//   ....[34]....
        /*02e4*/ 	.word	0x0000b770
        /*02e8*/ 	.word	0x00000003
        /*02ec*/ 	.word	0x00000000
        /*02f0*/ 	.short	0x010a
        /*02f2*/ 	.byte	0x3f
	.zero		1


	//   ....[35]....
        /*02f4*/ 	.word	0x0000b7d0
        /*02f8*/ 	.word	0x00000005
        /*02fc*/ 	.word	0x00000000
        /*0300*/ 	.short	0x010a
        /*0302*/ 	.byte	0x3f
	.zero		1


	//   ....[36]....
        /*0304*/ 	.word	0x0000b820
        /*0308*/ 	.word	0x000000a1
        /*030c*/ 	.word	0x00000010
        /*0310*/ 	.short	0x010a
        /*0312*/ 	.byte	0x3f
	.zero		1


	//   ....[37]....
        /*0314*/ 	.word	0x0000b8f0
        /*0318*/ 	.word	0x0000000c
        /*031c*/ 	.word	0x00000028
        /*0320*/ 	.short	0x010a
        /*0322*/ 	.byte	0x3f
	.zero		1


	//   ....[38]....
        /*0324*/ 	.word	0x0000b9c0
        /*0328*/ 	.word	0x00000007
        /*032c*/ 	.word	0x00000000
        /*0330*/ 	.short	0x010a
        /*0332*/ 	.byte	0x3f
	.zero		1


	//   ....[39]....
        /*0334*/ 	.word	0x0000ba10
        /*0338*/ 	.word	0x00000009
        /*033c*/ 	.word	0x00000000
        /*0340*/ 	.short	0x010a
        /*0342*/ 	.byte	0x3f
	.zero		1


	//   ....[40]....
        /*0344*/ 	.word	0x0000ba60
        /*0348*/ 	.word	0x00000006
        /*034c*/ 	.word	0x00000000
        /*0350*/ 	.short	0x010a
        /*0352*/ 	.byte	0x3f
	.zero		1


	//   ....[41]....
        /*0354*/ 	.word	0x0000bab0
        /*0358*/ 	.word	0x00000009
        /*035c*/ 	.word	0x00000000
        /*0360*/ 	.short	0x010a
        /*0362*/ 	.byte	0x3f
	.zero		1


	//----- nvinfo : EIATTR_NUM_MBARRIERS
	.align		4
.L_37:
        /*0364*/ 	.byte	0x03, 0x38
        /*0366*/ 	.short	0x0010


	//----- nvinfo : EIATTR_EXIT_INSTR_OFFSETS
	.align		4
        /*0368*/ 	.byte	0x04, 0x1c
        /*036a*/ 	.short	(.L_39 - .L_38)


	//   ....[0]....
.L_38:
        /*036c*/ 	.word	0x00001410


	//   ....[1]....
        /*0370*/ 	.word	0x00001470


	//   ....[2]....
        /*0374*/ 	.word	0x0000a620


	//   ....[3]....
        /*0378*/ 	.word	0x0000a650


	//   ....[4]....
        /*037c*/ 	.word	0x0000b710


	//----- nvinfo : EIATTR_MAX_THREADS
	.align		4
.L_39:
        /*0380*/ 	.byte	0x04, 0x05
        /*0382*/ 	.short	(.L_41 - .L_40)
.L_40:
        /*0384*/ 	.word	0x00000180
        /*0388*/ 	.word	0x00000001
        /*038c*/ 	.word	0x00000001


	//----- nvinfo : EIATTR_CRS_STACK_SIZE
	.align		4
.L_41:
        /*0390*/ 	.byte	0x04, 0x1e
        /*0392*/ 	.short	(.L_43 - .L_42)
.L_42:
        /*0394*/ 	.word	0x00000000


	//----- nvinfo : EIATTR_CBANK_PARAM_SIZE
	.align		4
.L_43:
        /*0398*/ 	.byte	0x03, 0x19
        /*039a*/ 	.short	0x0470


	//----- nvinfo : EIATTR_PARAM_CBANK
	.align		4
        /*039c*/ 	.byte	0x04, 0x0a
        /*039e*/ 	.short	(.L_45 - .L_44)
	.align		4
.L_44:
        /*03a0*/ 	.word	index@(.nv.constant0._ZN7cutlass13device_kernelINS_4gemm6kernel13GemmUniversalIN4cute5tupleIJiiiiEEENS1_10collective13CollectiveMmaINS1_34MainloopSm90TmaGmmaWarpSpecializedILi5ENS5_IJNS4_1CILi2EEENSA_ILi1EEESC_EEENS1_32KernelTmaWarpSpecializedPingpongEEENS5_IJNSA_ILi64EEENSA_ILi256EEESG_EEENS_6half_tENS5_IJlSC_lEEESJ_SK_NS4_8TiledMMAINS4_8MMA_AtomIJNS4_4SM904GMMA26MMA_64x256x16_F32F16F16_SSILNSO_5MajorE0ELSQ_0ELNSO_7ScaleInE1ELSR_1EEEEEENS4_6LayoutINS5_IJSC_SC_SC_EEENS5_IJNSA_ILi0EEESW_SW_EEEEENS5_IJNS4_10UnderscoreESZ_SZ_EEEEENS4_13SM90_TMA_LOADENS4_14ComposedLayoutINS4_7SwizzleILi3ELi4ELi3EEENS4_18smem_ptr_flag_bitsILi16EEENSU_INS5_IJNSA_ILi8EEESG_EEENS5_IJSG_SC_EEEEEEEvNS4_8identityENS4_23SM90_TMA_LOAD_MULTICASTES1C_vS1D_EENS_8epilogue10collective6detail29Sm90TmaWarpSpecializedAdapterINS1H_15DefaultEpilogueISJ_SK_SK_NS1G_6thread17LinearCombinationISJ_Li1EffLNS1L_9ScaleType4KindE0ELNS_15FloatRoundStyleE2ESJ_EENS1_15EpilogueDefaultEEEEEvvEEEEvNT_6ParamsE)
        /*03a4*/ 	.short	0x0210
        /*03a6*/ 	.short	0x0470


	//----- nvinfo : EIATTR_SW_WAR
	.align		4
.L_45:
        /*03a8*/ 	.byte	0x04, 0x36
        /*03aa*/ 	.short	(.L_47 - .L_46)
.L_46:
        /*03ac*/ 	.word	0x00000008
.L_47:


//--------------------- .nv.callgraph             --------------------------
	.section	.nv.callgraph,"",@"SHT_CUDA_CALLGRAPH"
	.align	4
	.sectionentsize	8
	.align		4
        /*0000*/ 	.word	0x00000000
	.align		4
        /*0004*/ 	.word	0xffffffff
	.align		4
        /*0008*/ 	.word	index@(_ZN7cutlass13device_kernelINS_4gemm6kernel13GemmUniversalIN4cute5tupleIJiiiiEEENS1_10collective13CollectiveMmaINS1_34MainloopSm90TmaGmmaWarpSpecializedILi5ENS5_IJNS4_1CILi2EEENSA_ILi1EEESC_EEENS1_32KernelTmaWarpSpecializedPingpongEEENS5_IJNSA_ILi64EEENSA_ILi256EEESG_EEENS_6half_tENS5_IJlSC_lEEESJ_SK_NS4_8TiledMMAINS4_8MMA_AtomIJNS4_4SM904GMMA26MMA_64x256x16_F32F16F16_SSILNSO_5MajorE0ELSQ_0ELNSO_7ScaleInE1ELSR_1EEEEEENS4_6LayoutINS5_IJSC_SC_SC_EEENS5_IJNSA_ILi0EEESW_SW_EEEEENS5_IJNS4_10UnderscoreESZ_SZ_EEEEENS4_13SM90_TMA_LOADENS4_14ComposedLayoutINS4_7SwizzleILi3ELi4ELi3EEENS4_18smem_ptr_flag_bitsILi16EEENSU_INS5_IJNSA_ILi8EEESG_EEENS5_IJSG_SC_EEEEEEEvNS4_8identityENS4_23SM90_TMA_LOAD_MULTICASTES1C_vS1D_EENS_8epilogue10collective6detail29Sm90TmaWarpSpecializedAdapterINS1H_15DefaultEpilogueISJ_SK_SK_NS1G_6thread17LinearCombinationISJ_Li1EffLNS1L_9ScaleType4KindE0ELNS_15FloatRoundStyleE2ESJ_EENS1_15EpilogueDefaultEEEEEvvEEEEvNT_6ParamsE)
	.align		4
        /*000c*/ 	.word	index@(__assertfail)
	.align		4
        /*0010*/ 	.word	0x00000000
	.align		4
        /*0014*/ 	.word	0xfffffffe
	.align		4
        /*0018*/ 	.word	0x00000000
	.align		4
        /*001c*/ 	.word	0xfffffffd
	.align		4
        /*0020*/ 	.word	0x00000000
	.align		4
        /*0024*/ 	.word	0xfffffffc


//--------------------- .nv.constant4             --------------------------
	.section	.nv.constant4,"a",@progbits
	.align	8
	.align		8
.nv.constant4:
        /*0000*/ 	.dword	__assertfail
	.align		8
        /*0008*/ 	.dword	__unnamed_1
	.align		8
        /*0010*/ 	.dword	_ZN40_INTERNAL_a34827d3_4_k_cu_a49d5d79_221704cuda3std3__45__cpo5beginE
	.align		8
        /*0018*/ 	.dword	_ZN40_INTERNAL_a34827d3_4_k_cu_a49d5d79_221704cuda3std3__45__cpo3endE
	.align		8
        /*0020*/ 	.dword	_ZN40_INTERNAL_a34827d3_4_k_cu_a49d5d79_221704cuda3std3__45__cpo6cbeginE
	.align		8
        /*0028*/ 	.dword	_ZN40_INTERNAL_a34827d3_4_k_cu_a49d5d79_221704cuda3std3__45__cpo4cendE
	.align		8
        /*0030*/ 	.dword	_ZN40_INTERNAL_a34827d3_4_k_cu_a49d5d79_221704cuda3std3__442_GLOBAL__N__a34827d3_4_k_cu_a49d5d79_221706ignoreE
	.align		8
        /*0038*/ 	.dword	_ZN40_INTERNAL_a34827d3_4_k_cu_a49d5d79_221704cuda3std3__419piecewise_constructE
	.align		8
        /*0040*/ 	.dword	_ZN40_INTERNAL_a34827d3_4_k_cu_a49d5d79_221704cuda3std3__48in_placeE
	.align		8
        /*0048*/ 	.dword	_ZN40_INTERNAL_a34827d3_4_k_cu_a49d5d79_221704cuda3std6ranges3__45__cpo4swapE
	.align		8
        /*0050*/ 	.dword	_ZN40_INTERNAL_a34827d3_4_k_cu_a49d5d79_221704cuda3std6ranges3__45__cpo9iter_moveE
	.align		8
        /*0058*/ 	.dword	_ZN40_INTERNAL_a34827d3_4_k_cu_a49d5d79_221704cute7productE
	.align		8
        /*0060*/ 	.dword	_ZN40_INTERNAL_a34827d3_4_k_cu_a49d5d79_221704cute1_E
	.align		8
        /*0068*/ 	.dword	$str$22
	.align		8
        /*0070*/ 	.dword	$str$23


//--------------------- .text._ZN7cutlass13device_kernelINS_4gemm6kernel13GemmUniversalIN4cute5tupleIJiiiiEEENS1_10collective13CollectiveMmaINS1_34MainloopSm90TmaGmmaWarpSpecializedILi5ENS5_IJNS4_1CILi2EEENSA_ILi1EEESC_EEENS1_32KernelTmaWarpSpecializedPingpongEEENS5_IJNSA_ILi64EEENSA_ILi256EEESG_EEENS_6half_tENS5_IJlSC_lEEESJ_SK_NS4_8TiledMMAINS4_8MMA_AtomIJNS4_4SM904GMMA26MMA_64x256x16_F32F16F16_SSILNSO_5MajorE0ELSQ_0ELNSO_7ScaleInE1ELSR_1EEEEEENS4_6LayoutINS5_IJSC_SC_SC_EEENS5_IJNSA_ILi0EEESW_SW_EEEEENS5_IJNS4_10UnderscoreESZ_SZ_EEEEENS4_13SM90_TMA_LOADENS4_14ComposedLayoutINS4_7SwizzleILi3ELi4ELi3EEENS4_18smem_ptr_flag_bitsILi16EEENSU_INS5_IJNSA_ILi8EEESG_EEENS5_IJSG_SC_EEEEEEEvNS4_8identityENS4_23SM90_TMA_LOAD_MULTICASTES1C_vS1D_EENS_8epilogue10collective6detail29Sm90TmaWarpSpecializedAdapterINS1H_15DefaultEpilogueISJ_SK_SK_NS1G_6thread17LinearCombinationISJ_Li1EffLNS1L_9ScaleType4KindE0ELNS_15FloatRoundStyleE2ESJ_EENS1_15EpilogueDefaultEEEEEvvEEEEvNT_6ParamsE --------------------------
	.section	.text._ZN7cutlass13device_kernelINS_4gemm6kernel13GemmUniversalIN4cute5tupleIJiiiiEEENS1_10collective13CollectiveMmaINS1_34MainloopSm90TmaGmmaWarpSpecializedILi5ENS5_IJNS4_1CILi2EEENSA_ILi1EEESC_EEENS1_32KernelTmaWarpSpecializedPingpongEEENS5_IJNSA_ILi64EEENSA_ILi256EEESG_EEENS_6half_tENS5_IJlSC_lEEESJ_SK_NS4_8TiledMMAINS4_8MMA_AtomIJNS4_4SM904GMMA26MMA_64x256x16_F32F16F16_SSILNSO_5MajorE0ELSQ_0ELNSO_7ScaleInE1ELSR_1EEEEEENS4_6LayoutINS5_IJSC_SC_SC_EEENS5_IJNSA_ILi0EEESW_SW_EEEEENS5_IJNS4_10UnderscoreESZ_SZ_EEEEENS4_13SM90_TMA_LOADENS4_14ComposedLayoutINS4_7SwizzleILi3ELi4ELi3EEENS4_18smem_ptr_flag_bitsILi16EEENSU_INS5_IJNSA_ILi8EEESG_EEENS5_IJSG_SC_EEEEEEEvNS4_8identityENS4_23SM90_TMA_LOAD_MULTICASTES1C_vS1D_EENS_8epilogue10collective6detail29Sm90TmaWarpSpecializedAdapterINS1H_15DefaultEpilogueISJ_SK_SK_NS1G_6thread17LinearCombinationISJ_Li1EffLNS1L_9ScaleType4KindE0ELNS_15FloatRoundStyleE2ESJ_EENS1_15EpilogueDefaultEEEEEvvEEEEvNT_6ParamsE,"ax",@progbits
	.align	128
.text._ZN7cutlass13device_kernelINS_4gemm6kernel13GemmUniversalIN4cute5tupleIJiiiiEEENS1_10collective13CollectiveMmaINS1_34MainloopSm90TmaGmmaWarpSpecializedILi5ENS5_IJNS4_1CILi2EEENSA_ILi1EEESC_EEENS1_32KernelTmaWarpSpecializedPingpongEEENS5_IJNSA_ILi64EEENSA_ILi256EEESG_EEENS_6half_tENS5_IJlSC_lEEESJ_SK_NS4_8TiledMMAINS4_8MMA_AtomIJNS4_4SM904GMMA26MMA_64x256x16_F32F16F16_SSILNSO_5MajorE0ELSQ_0ELNSO_7ScaleInE1ELSR_1EEEEEENS4_6LayoutINS5_IJSC_SC_SC_EEENS5_IJNSA_ILi0EEESW_SW_EEEEENS5_IJNS4_10UnderscoreESZ_SZ_EEEEENS4_13SM90_TMA_LOADENS4_14ComposedLayoutINS4_7SwizzleILi3ELi4ELi3EEENS4_18smem_ptr_flag_bitsILi16EEENSU_INS5_IJNSA_ILi8EEESG_EEENS5_IJSG_SC_EEEEEEEvNS4_8identityENS4_23SM90_TMA_LOAD_MULTICASTES1C_vS1D_EENS_8epilogue10collective6detail29Sm90TmaWarpSpecializedAdapterINS1H_15DefaultEpilogueISJ_SK_SK_NS1G_6thread17LinearCombinationISJ_Li1EffLNS1L_9ScaleType4KindE0ELNS_15FloatRoundStyleE2ESJ_EENS1_15EpilogueDefaultEEEEEvvEEEEvNT_6ParamsE:
        .type           _ZN7cutlass13device_kernelINS_4gemm6kernel13GemmUniversalIN4cute5tupleIJiiiiEEENS1_10collective13CollectiveMmaINS1_34MainloopSm90TmaGmmaWarpSpecializedILi5ENS5_IJNS4_1CILi2EEENSA_ILi1EEESC_EEENS1_32KernelTmaWarpSpecializedPingpongEEENS5_IJNSA_ILi64EEENSA_ILi256EEESG_EEENS_6half_tENS5_IJlSC_lEEESJ_SK_NS4_8TiledMMAINS4_8MMA_AtomIJNS4_4SM904GMMA26MMA_64x256x16_F32F16F16_SSILNSO_5MajorE0ELSQ_0ELNSO_7ScaleInE1ELSR_1EEEEEENS4_6LayoutINS5_IJSC_SC_SC_EEENS5_IJNSA_ILi0EEESW_SW_EEEEENS5_IJNS4_10UnderscoreESZ_SZ_EEEEENS4_13SM90_TMA_LOADENS4_14ComposedLayoutINS4_7SwizzleILi3ELi4ELi3EEENS4_18smem_ptr_flag_bitsILi16EEENSU_INS5_IJNSA_ILi8EEESG_EEENS5_IJSG_SC_EEEEEEEvNS4_8identityENS4_23SM90_TMA_LOAD_MULTICASTES1C_vS1D_EENS_8epilogue10collective6detail29Sm90TmaWarpSpecializedAdapterINS1H_15DefaultEpilogueISJ_SK_SK_NS1G_6thread17LinearCombinationISJ_Li1EffLNS1L_9ScaleType4KindE0ELNS_15FloatRoundStyleE2ESJ_EENS1_15EpilogueDefaultEEEEEvvEEEEvNT_6ParamsE,@function
        .size           _ZN7cutlass13device_kernelINS_4gemm6kernel13GemmUniversalIN4cute5tupleIJiiiiEEENS1_10collective13CollectiveMmaINS1_34MainloopSm90TmaGmmaWarpSpecializedILi5ENS5_IJNS4_1CILi2EEENSA_ILi1EEESC_EEENS1_32KernelTmaWarpSpecializedPingpongEEENS5_IJNSA_ILi64EEENSA_ILi256EEESG_EEENS_6half_tENS5_IJlSC_lEEESJ_SK_NS4_8TiledMMAINS4_8MMA_AtomIJNS4_4SM904GMMA26MMA_64x256x16_F32F16F16_SSILNSO_5MajorE0ELSQ_0ELNSO_7ScaleInE1ELSR_1EEEEEENS4_6LayoutINS5_IJSC_SC_SC_EEENS5_IJNSA_ILi0EEESW_SW_EEEEENS5_IJNS4_10UnderscoreESZ_SZ_EEEEENS4_13SM90_TMA_LOADENS4_14ComposedLayoutINS4_7SwizzleILi3ELi4ELi3EEENS4_18smem_ptr_flag_bitsILi16EEENSU_INS5_IJNSA_ILi8EEESG_EEENS5_IJSG_SC_EEEEEEEvNS4_8identityENS4_23SM90_TMA_LOAD_MULTICASTES1C_vS1D_EENS_8epilogue10collective6detail29Sm90TmaWarpSpecializedAdapterINS1H_15DefaultEpilogueISJ_SK_SK_NS1G_6thread17LinearCombinationISJ_Li1EffLNS1L_9ScaleType4KindE0ELNS_15FloatRoundStyleE2ESJ_EENS1_15EpilogueDefaultEEEEEvvEEEEvNT_6ParamsE,(.L_x_331 - _ZN7cutlass13device_kernelINS_4gemm6kernel13GemmUniversalIN4cute5tupleIJiiiiEEENS1_10collective13CollectiveMmaINS1_34MainloopSm90TmaGmmaWarpSpecializedILi5ENS5_IJNS4_1CILi2EEENSA_ILi1EEESC_EEENS1_32KernelTmaWarpSpecializedPingpongEEENS5_IJNSA_ILi64EEENSA_ILi256EEESG_EEENS_6half_tENS5_IJlSC_lEEESJ_SK_NS4_8TiledMMAINS4_8MMA_AtomIJNS4_4SM904GMMA26MMA_64x256x16_F32F16F16_SSILNSO_5MajorE0ELSQ_0ELNSO_7ScaleInE1ELSR_1EEEEEENS4_6LayoutINS5_IJSC_SC_SC_EEENS5_IJNSA_ILi0EEESW_SW_EEEEENS5_IJNS4_10UnderscoreESZ_SZ_EEEEENS4_13SM90_TMA_LOADENS4_14ComposedLayoutINS4_7SwizzleILi3ELi4ELi3EEENS4_18smem_ptr_flag_bitsILi16EEENSU_INS5_IJNSA_ILi8EEESG_EEENS5_IJSG_SC_EEEEEEEvNS4_8identityENS4_23SM90_TMA_LOAD_MULTICASTES1C_vS1D_EENS_8epilogue10collective6detail29Sm90TmaWarpSpecializedAdapterINS1H_15DefaultEpilogueISJ_SK_SK_NS1G_6thread17LinearCombinationISJ_Li1EffLNS1L_9ScaleType4KindE0ELNS_15FloatRoundStyleE2ESJ_EENS1_15EpilogueDefaultEEEEEvvEEEEvNT_6ParamsE)
        .other          _ZN7cutlass13device_kernelINS_4gemm6kernel13GemmUniversalIN4cute5tupleIJiiiiEEENS1_10collective13CollectiveMmaINS1_34MainloopSm90TmaGmmaWarpSpecializedILi5ENS5_IJNS4_1CILi2EEENSA_ILi1EEESC_EEENS1_32KernelTmaWarpSpecializedPingpongEEENS5_IJNSA_ILi64EEENSA_ILi256EEESG_EEENS_6half_tENS5_IJlSC_lEEESJ_SK_NS4_8TiledMMAINS4_8MMA_AtomIJNS4_4SM904GMMA26MMA_64x256x16_F32F16F16_SSILNSO_5MajorE0ELSQ_0ELNSO_7ScaleInE1ELSR_1EEEEEENS4_6LayoutINS5_IJSC_SC_SC_EEENS5_IJNSA_ILi0EEESW_SW_EEEEENS5_IJNS4_10UnderscoreESZ_SZ_EEEEENS4_13SM90_TMA_LOADENS4_14ComposedLayoutINS4_7SwizzleILi3ELi4ELi3EEENS4_18smem_ptr_flag_bitsILi16EEENSU_INS5_IJNSA_ILi8EEESG_EEENS5_IJSG_SC_EEEEEEEvNS4_8identityENS4_23SM90_TMA_LOAD_MULTICASTES1C_vS1D_EENS_8epilogue10collective6detail29Sm90TmaWarpSpecializedAdapterINS1H_15DefaultEpilogueISJ_SK_SK_NS1G_6thread17LinearCombinationISJ_Li1EffLNS1L_9ScaleType4KindE0ELNS_15FloatRoundStyleE2ESJ_EENS1_15EpilogueDefaultEEEEEvvEEEEvNT_6ParamsE,@"STO_CUDA_ENTRY STV_DEFAULT"
_ZN7cutlass13device_kernelINS_4gemm6kernel13GemmUniversalIN4cute5tupleIJiiiiEEENS1_10collective13CollectiveMmaINS1_34MainloopSm90TmaGmmaWarpSpecializedILi5ENS5_IJNS4_1CILi2EEENSA_ILi1EEESC_EEENS1_32KernelTmaWarpSpecializedPingpongEEENS5_IJNSA_ILi64EEENSA_ILi256EEESG_EEENS_6half_tENS5_IJlSC_lEEESJ_SK_NS4_8TiledMMAINS4_8MMA_AtomIJNS4_4SM904GMMA26MMA_64x256x16_F32F16F16_SSILNSO_5MajorE0ELSQ_0ELNSO_7ScaleInE1ELSR_1EEEEEENS4_6LayoutINS5_IJSC_SC_SC_EEENS5_IJNSA_ILi0EEESW_SW_EEEEENS5_IJNS4_10UnderscoreESZ_SZ_EEEEENS4_13SM90_TMA_LOADENS4_14ComposedLayoutINS4_7SwizzleILi3ELi4ELi3EEENS4_18smem_ptr_flag_bitsILi16EEENSU_INS5_IJNSA_ILi8EEESG_EEENS5_IJSG_SC_EEEEEEEvNS4_8identityENS4_23SM90_TMA_LOAD_MULTICASTES1C_vS1D_EENS_8epilogue10collective6detail29Sm90TmaWarpSpecializedAdapterINS1H_15DefaultEpilogueISJ_SK_SK_NS1G_6thread17LinearCombinationISJ_Li1EffLNS1L_9ScaleType4KindE0ELNS_15FloatRoundStyleE2ESJ_EENS1_15EpilogueDefaultEEEEEvvEEEEvNT_6ParamsE:
[----:B------:R-:W0:Y:S02]  /*0000*/  LDC R1, c[0x0][0x28] ;  /* 0x00000a00ff017b82 */ /* 0x000e240000000800 */
[----:B0-----:R-:W-:Y:S01]  /*0010*/  VIADD R1, R1, 0xfffffff8 ;  /* 0xfffffff801017836 */ /* 0x001fe20000000000 */
[----:B------:R-:W0:Y:S01]  /*0020*/  S2R R4, SR_TID.X ;  /* 0x0000000000047919 */ /* 0x000e220000002100 */
[----:B------:R-:W-:Y:S01]  /*0030*/  ELECT P0, URZ, PT ;  /* 0x00000000003f782f */ /* 0x000fe20003800000 */
[----:B------:R-:W-:Y:S01]  /*0040*/  BSSY B0, `(.L_x_0) ;  /* 0x000000f000007945 */ /* 0x000fe20003800000 */
[--C-:B0-----:R-:W-:Y:S02]  /*0050*/  SHF.R.U32.HI R2, RZ, 0x5, R4.reuse ;  /* 0x00000005ff027819 */ /* 0x101fe40000011604 */
[----:B------:R-:W-:-:S03]  /*0060*/  SHF.R.U32.HI R7, RZ, 0x7, R4 ;  /* 0x00000007ff077819 */ /* 0x000fc60000011604 */
[----:B------:R-:W0:Y:S04]  /*0070*/  SHFL.IDX PT, R5, R2, RZ, 0x1f ;  /* 0x00001fff02057589 */ /* 0x000e2800000e0000 */
[----:B------:R1:W2:Y:S01]  /*0080*/  SHFL.IDX PT, R10, R7, RZ, 0x1f ;  /* 0x00001fff070a7589 */ /* 0x0002a200000e0000 */
[----:B0-----:R-:W-:-:S13]  /*0090*/  ISETP.NE.OR P0, PT, R5, RZ, !P0 ;  /* 0x000000ff0500720c */ /* 0x001fda0004705670 */
[----:B-12---:R-:W-:Y:S05]  /*00a0*/  @P0 BRA `(.L_x_1) ;  /* 0x0000000000200947 */ /* 0x006fea0003800000 */
[----:B------:R-:W-:Y:S02]  /*00b0*/  ULDC.64 UR4, c[0x0][0x198] ;  /* 0x0000660000047ab9 */ /* 0x000fe40000000a00 */
[----:B------:R-:W-:Y:S02]  /*00c0*/  UIADD3 UR6, UP0, UR4, 0xf0, URZ ;  /* 0x000000f004067890 */ /* 0x000fe4000ff1e03f */
[----:B------:R-:W-:Y:S02]  /*00d0*/  UIADD3 UR4, UP1, UR4, 0x1f0, URZ ;  /* 0x000001f004047890 */ /* 0x000fe4000ff3e03f */
[----:B------:R-:W-:Y:S02]  /*00e0*/  UIADD3.X UR7, URZ, UR5, URZ, UP0, !UPT ;  /* 0x000000053f077290 */ /* 0x000fe400087fe43f */
[----:B------:R-:W-:-:S07]  /*00f0*/  UIADD3.X UR5, URZ, UR5, URZ, UP1, !UPT ;  /* 0x000000053f057290 */ /* 0x000fce0008ffe43f */
[----:B------:R0:W-:Y:S02]  /*0100*/  UTMACCTL.PF [UR6] ;  /* 0x00000000060079b9 */ /* 0x0001e40008040000 */
[----:B------:R0:W-:Y:S02]  /*0110*/  UTMACCTL.PF [UR4] ;  /* 0x00000000040079b9 */ /* 0x0001e40008040000 */
[----:B0-----:R-:W-:Y:S01]  /*0120*/  NOP ;  /* 0x0000000000007918 */ /* 0x001fe20000000000 */
.L_x_1:
[----:B------:R-:W-:Y:S05]  /*0130*/  BSYNC B0 ;  /* 0x0000000000007941 */ /* 0x000fea0003800000 */
.L_x_0:
[----:B------:R-:W0:Y:S01]  /*0140*/  SHFL.IDX PT, R8, R2, RZ, 0x1f ;  /* 0x00001fff02087589 */ /* 0x000e2200000e0000 */
[----:B------:R-:W-:-:S04]  /*0150*/  SHF.R.S32.HI R3, RZ, 0x1f, R4 ;  /* 0x0000001fff037819 */ /* 0x000fc80000011404 */
[----:B------:R-:W-:Y:S02]  /*0160*/  LEA.HI R3, R3, R4, RZ, 0x7 ;  /* 0x0000000403037211 */ /* 0x000fe400078f38ff */
[----:B0-----:R-:W-:-:S13]  /*0170*/  ISETP.NE.AND P0, PT, R8, RZ, PT ;  /* 0x000000ff0800720c */ /* 0x001fda0003f05270 */
[----:B------:R-:W-:Y:S05]  /*0180*/  @P0 BRA `(.L_x_2) ;  /* 0x0000000000600947 */ /* 0x000fea0003800000 */
[----:B------:R-:W0:Y:S01]  /*0190*/  S2UR UR8, SR_CgaCtaId ;  /* 0x00000000000879c3 */ /* 0x000e220000008800 */
[----:B------:R-:W-:Y:S01]  /*01a0*/  UMOV UR4, 0x400 ;  /* 0x0000040000047882 */ /* 0x000fe20000000000 */
[----:B------:R-:W-:Y:S01]  /*01b0*/  UMOV UR5, 0x1 ;  /* 0x0000000100057882 */ /* 0x000fe20000000000 */
[----:B------:R-:W-:Y:S01]  /*01c0*/  UMOV UR6, 0x2 ;  /* 0x0000000200067882 */ /* 0x000fe20000000000 */
[----:B------:R-:W-:Y:S01]  /*01d0*/  ELECT P0, URZ, PT ;  /* 0x00000000003f782f */ /* 0x000fe20003800000 */
[----:B------:R-:W-:-:S04]  /*01e0*/  UIADD3 UR6, -UR6, 0x100000, URZ ;  /* 0x0010000006067890 */ /* 0x000fc8000fffe13f */
[----:B------:R-:W-:Y:S02]  /*01f0*/  USHF.L.U32 UR7, UR6, 0xb, URZ ;  /* 0x0000000b06077899 */ /* 0x000fe4000800063f */
[----:B------:R-:W-:Y:S02]  /*0200*/  USHF.L.U32 UR6, UR6, 0x1, URZ ;  /* 0x0000000106067899 */ /* 0x000fe4000800063f */
[----:B0-----:R-:W-:Y:S02]  /*0210*/  ULEA UR8, UR8, UR4, 0x18 ;  /* 0x0000000408087291 */ /* 0x001fe4000f8ec03f */
[----:B------:R-:W-:-:S04]  /*0220*/  UIADD3 UR4, -UR5, 0x100000, URZ ;  /* 0x0010000005047890 */ /* 0x000fc8000fffe13f */
[----:B------:R-:W-:Y:S02]  /*0230*/  USHF.L.U32 UR5, UR4, 0xb, URZ ;  /* 0x0000000b04057899 */ /* 0x000fe4000800063f */
[----:B------:R-:W-:Y:S01]  /*0240*/  USHF.L.U32 UR4, UR4, 0x1, URZ ;  /* 0x0000000104047899 */ /* 0x000fe2000800063f */
[----:B------:R-:W0:Y:S11]  /*0250*/  FENCE.VIEW.ASYNC.S ;  /* 0x00000000000073c6 */ /* 0x000e360000000000 */
[----:B0-----:R0:W1:Y:S01]  /*0260*/  SYNCS.EXCH.64 URZ, [UR8], UR4 ;  /* 0x00000004083f75b2 */ /* 0x0010620008000100 */
[----:B------:R0:W2:Y:S01]  /*0270*/  SYNCS.EXCH.64 URZ, [UR8+0x28], UR6 ;  /* 0x00002806083f75b2 */ /* 0x0000a20008000100 */
[----:B------:R0:W3:Y:S01]  /*0280*/  SYNCS.EXCH.64 URZ, [UR8+0x8], UR4 ;  /* 0x00000804083f75b2 */ /* 0x0000e20008000100 */
[----:B------:R0:W4:Y:S01]  /*0290*/  SYNCS.EXCH.64 URZ, [UR8+0x30], UR6 ;  /* 0x00003006083f75b2 */ /* 0x0001220008000100 */
[----:B------:R0:W0:Y:S01]  /*02a0*/  SYNCS.EXCH.64 URZ, [UR8+0x10], UR4 ;  /* 0x00001004083f75b2 */ /* 0x0000220008000100 */
[----:B------:R0:W0:Y:S01]  /*02b0*/  SYNCS.EXCH.64 URZ, [UR8+0x38], UR6 ;  /* 0x00003806083f75b2 */ /* 0x0000220008000100 */
[----:B------:R0:W0:Y:S01]  /*02c0*/  SYNCS.EXCH.64 URZ, [UR8+0x18], UR4 ;  /* 0x00001804083f75b2 */ /* 0x0000220008000100 */
[----:B------:R0:W0:Y:S01]  /*02d0*/  SYNCS.EXCH.64 URZ, [UR8+0x40], UR6 ;  /* 0x00004006083f75b2 */ /* 0x0000220008000100 */
[----:B------:R0:W0:Y:S01]  /*02e0*/  SYNCS.EXCH.64 URZ, [UR8+0x20], UR4 ;  /* 0x00002004083f75b2 */ /* 0x0000220008000100 */
[----:B------:R0:W0:Y:S01]  /*02f0*/  SYNCS.EXCH.64 URZ, [UR8+0x48], UR6 ;  /* 0x00004806083f75b2 */ /* 0x0000220008000100 */
[----:B------:R-:W-:Y:S01]  /*0300*/  NOP ;  /* 0x0000000000007918 */ /* 0x000fe20000000000 */
.L_x_2:
[----:B------:R-:W5:Y:S01]  /*0310*/  SHFL.IDX PT, R13, R2, RZ, 0x1f ;  /* 0x00001fff020d7589 */ /* 0x000f6200000e0000 */
[----:B------:R-:W1:Y:S01]  /*0320*/  S2UR UR12, SR_CTAID.X ;  /* 0x00000000000c79c3 */ /* 0x000e620000002500 */
[----:B------:R-:W-:Y:S02]  /*0330*/  LOP3.LUT R3, R3, 0xffffff80, RZ, 0xc0, !PT ;  /* 0xffffff8003037812 */ /* 0x000fe400078ec0ff */
[----:B------:R-:W-:Y:S01]  /*0340*/  ELECT P0, URZ, PT ;  /* 0x00000000003f782f */ /* 0x000fe20003800000 */
[----:B------:R2:W3:Y:S01]  /*0350*/  SHFL.IDX PT, R12, R2, RZ, 0x1f ;  /* 0x00001fff020c7589 */ /* 0x0004e200000e0000 */
[----:B------:R-:W-:Y:S01]  /*0360*/  ELECT P1, URZ, PT ;  /* 0x00000000003f782f */ /* 0x000fe20003820000 */
[----:B------:R-:W-:Y:S01]  /*0370*/  NOP ;  /* 0x0000000000007918 */ /* 0x000fe20000000000 */
[----:B------:R-:W-:Y:S01]  /*0380*/  IMAD.IADD R3, R4, 0x1, -R3 ;  /* 0x0000000104037824 */ /* 0x000fe200078e0a03 */
[----:B------:R-:W4:Y:S01]  /*0390*/  S2R R6, SR_CTAID.Y ;  /* 0x0000000000067919 */ /* 0x000f220000002600 */
[----:B0-----:R-:W-:Y:S01]  /*03a0*/  ULDC UR4, c[0x0][0x150] ;  /* 0x0000540000047ab9 */ /* 0x001fe20000000800 */
[----:B------:R-:W0:Y:S01]  /*03b0*/  LDC R14, c[0x0][0x144] ;  /* 0x00005100ff0e7b82 */ /* 0x000e220000000800 */
[----:B------:R-:W-:Y:S01]  /*03c0*/  UMOV UR11, 0x80 ;  /* 0x00000080000b7882 */ /* 0x000fe20000000000 */
[----:B------:R-:W-:Y:S01]  /*03d0*/  SHF.R.S32.HI R0, RZ, 0x1f, R3 ;  /* 0x0000001fff007819 */ /* 0x000fe20000011403 */
[----:B------:R-:W-:Y:S01]  /*03e0*/  NOP ;  /* 0x0000000000007918 */ /* 0x000fe20000000000 */
[C---:B------:R-:W-:Y:S01]  /*03f0*/  VIADD R35, R10.reuse, 0xffffffff ;  /* 0xffffffff0a237836 */ /* 0x040fe20000000000 */
[----:B------:R-:W-:Y:S01]  /*0400*/  ISETP.NE.AND P4, PT, R10, RZ, PT ;  /* 0x000000ff0a00720c */ /* 0x000fe20003f85270 */
[----:B------:R-:W-:Y:S01]  /*0410*/  IMAD.MOV.U32 R153, RZ, RZ, 0x1 ;  /* 0x00000001ff997424 */ /* 0x000fe200078e00ff */
[----:B------:R-:W-:Y:S01]  /*0420*/  LEA.HI R9, R0, R3, RZ, 0x3 ;  /* 0x0000000300097211 */ /* 0x000fe200078f18ff */
[----:B------:R-:W0:Y:S01]  /*0430*/  LDC R15, c[0x0][0x140] ;  /* 0x00005000ff0f7b82 */ /* 0x000e220000000800 */
[----:B------:R-:W-:-:S02]  /*0440*/  ISETP.GE.U32.AND P6, PT, R35, 0x2, PT ;  /* 0x000000022300780c */ /* 0x000fc40003fc6070 */
[--C-:B------:R-:W-:Y:S02]  /*0450*/  SHF.R.S32.HI R11, RZ, 0x3, R9.reuse ;  /* 0x00000003ff0b7819 */ /* 0x100fe40000011409 */
[----:B--2---:R-:W-:Y:S02]  /*0460*/  SHF.R.S32.HI R2, RZ, 0x1f, R9 ;  /* 0x0000001fff027819 */ /* 0x004fe40000011409 */
[----:B------:R-:W-:Y:S01]  /*0470*/  SHF.R.S32.HI R9, RZ, 0x1f, R8 ;  /* 0x0000001fff097819 */ /* 0x000fe20000011408 */
[----:B------:R-:W2:Y:S01]  /*0480*/  LDC R25, c[0x0][0x148] ;  /* 0x00005200ff197b82 */ /* 0x000ea20000000800 */
[----:B-----5:R-:W-:Y:S02]  /*0490*/  ISETP.NE.OR P0, PT, R13, RZ, !P0 ;  /* 0x000000ff0d00720c */ /* 0x020fe40004705670 */
[----:B-1----:R-:W-:Y:S02]  /*04a0*/  I2FP.F32.U32 R13, UR12 ;  /* 0x0000000c000d7c45 */ /* 0x002fe40008201000 */
[----:B------:R-:W-:-:S02]  /*04b0*/  LEA.HI R2, R2, R11, RZ, 0x2 ;  /* 0x0000000b02027211 */ /* 0x000fc400078f10ff */
[----:B------:R-:W-:Y:S01]  /*04c0*/  LEA.HI R9, R9, R8, RZ, 0x2 ;  /* 0x0000000809097211 */ /* 0x000fe200078f10ff */
[----:B------:R-:W-:Y:S01]  /*04d0*/  FMUL R13, R13, UR4 ;  /* 0x000000040d0d7c20 */ /* 0x000fe20008400000 */
[----:B---3--:R-:W-:Y:S01]  /*04e0*/  ISETP.NE.OR P1, PT, R12, RZ, !P1 ;  /* 0x000000ff0c00720c */ /* 0x008fe20004f25670 */
[----:B------:R-:W-:Y:S01]  /*04f0*/  ULDC UR4, c[0x0][0x154] ;  /* 0x0000550000047ab9 */ /* 0x000fe20000000800 */
[----:B------:R-:W-:Y:S02]  /*0500*/  LOP3.LUT R12, R2, 0xfffffffc, RZ, 0xc0, !PT ;  /* 0xfffffffc020c7812 */ /* 0x000fe400078ec0ff */
[----:B------:R-:W-:Y:S01]  /*0510*/  LOP3.LUT R9, R9, 0x3ffffffc, RZ, 0xc0, !PT ;  /* 0x3ffffffc09097812 */ /* 0x000fe200078ec0ff */
[----:B------:R-:W1:Y:S01]  /*0520*/  F2I.U32.TRUNC.NTZ R13, R13 ;  /* 0x0000000d000d7305 */ /* 0x000e62000020f000 */
[----:B------:R-:W-:Y:S01]  /*0530*/  SHF.R.S32.HI R2, RZ, 0x1f, R5 ;  /* 0x0000001fff027819 */ /* 0x000fe20000011405 */
[----:B------:R-:W-:Y:S01]  /*0540*/  IMAD.IADD R12, R11, 0x1, -R12 ;  /* 0x000000010b0c7824 */ /* 0x000fe200078e0a0c */
[----:B------:R-:W-:Y:S01]  /*0550*/  VOTEU.ALL UP1, P0 ;  /* 0x00000000003f7886 */ /* 0x000fe20000020000 */
[----:B------:R-:W-:Y:S01]  /*0560*/  IMAD.IADD R9, R8, 0x1, -R9 ;  /* 0x0000000108097824 */ /* 0x000fe200078e0a09 */
[----:B------:R-:W-:Y:S01]  /*0570*/  LEA.HI R2, R2, R5, RZ, 0x2 ;  /* 0x0000000502027211 */ /* 0x000fe200078f10ff */
[----:B------:R-:W-:Y:S01]  /*0580*/  VOTEU.ALL UP0, P0 ;  /* 0x00000000003f7886 */ /* 0x000fe20000000000 */
[----:B----4-:R-:W-:Y:S01]  /*0590*/  I2FP.F32.U32 R8, R6 ;  /* 0x0000000600087245 */ /* 0x010fe20000201000 */
[----:B------:R-:W-:Y:S01]  /*05a0*/  IMAD R9, R9, 0x4, R12 ;  /* 0x0000000409097824 */ /* 0x000fe200078e020c */
[----:B------:R-:W-:Y:S01]  /*05b0*/  LOP3.LUT R2, R2, 0xfffffffc, RZ, 0xc0, !PT ;  /* 0xfffffffc02027812 */ /* 0x000fe200078ec0ff */
[----:B------:R-:W-:Y:S01]  /*05c0*/  VOTEU.ALL UP2, P1 ;  /* 0x00000000003f7886 */ /* 0x000fe20000840000 */
[----:B------:R-:W3:Y:S01]  /*05d0*/  @!UP1 S2UR UR7, SR_CgaCtaId ;  /* 0x00000000000799c3 */ /* 0x000ee20000008800 */
[----:B------:R-:W-:Y:S01]  /*05e0*/  FMUL R8, R8, UR4 ;  /* 0x0000000408087c20 */ /* 0x000fe20008400000 */
[----:B------:R-:W-:Y:S01]  /*05f0*/  IMAD.SHL.U32 R152, R9, 0x4, RZ ;  /* 0x0000000409987824 */ /* 0x000fe200078e00ff */
[----:B------:R-:W-:Y:S01]  /*0600*/  UMOV UR4, 0x20 ;  /* 0x0000002000047882 */ /* 0x000fe20000000000 */
[----:B------:R-:W-:Y:S01]  /*0610*/  IMAD.IADD R5, R5, 0x1, -R2 ;  /* 0x0000000105057824 */ /* 0x000fe200078e0a02 */
[----:B------:R-:W-:Y:S01]  /*0620*/  LEA.HI R2, R9, R9, RZ, 0x1 ;  /* 0x0000000909027211 */ /* 0x000fe200078f08ff */
[----:B-1----:R-:W-:Y:S01]  /*0630*/  IMAD.MOV R13, RZ, RZ, -R13 ;  /* 0x000000ffff0d7224 */ /* 0x002fe200078e0a0d */
[----:B------:R-:W1:Y:S01]  /*0640*/  F2I.U32.TRUNC.NTZ R8, R8 ;  /* 0x0000000800087305 */ /* 0x000e62000020f000 */
[----:B------:R-:W4:Y:S01]  /*0650*/  @!UP2 S2UR UR10, SR_CgaCtaId ;  /* 0x00000000000aa9c3 */ /* 0x000f220000008800 */
[----:B------:R-:W-:Y:S01]  /*0660*/  LOP3.LUT R2, R2, 0xfffffffe, RZ, 0xc0, !PT ;  /* 0xfffffffe02027812 */ /* 0x000fe200078ec0ff */
[----:B0-----:R-:W-:Y:S01]  /*0670*/  IMAD R21, R14, R13, UR12 ;  /* 0x0000000c0e157e24 */ /* 0x001fe2000f8e020d */
[----:B------:R-:W-:Y:S01]  /*0680*/  @!UP1 UMOV UR6, 0x400 ;  /* 0x0000040000069882 */ /* 0x000fe20000000000 */
[----:B------:R-:W-:-:S04]  /*0690*/  @!UP1 UIADD3 UR4, -UR4, 0x100000, URZ ;  /* 0x0010000004049890 */ /* 0x000fc8000fffe13f */
[----:B------:R-:W-:Y:S02]  /*06a0*/  @!UP1 USHF.L.U32 UR5, UR4, 0xb, URZ ;  /* 0x0000000b04059899 */ /* 0x000fe4000800063f */
[----:B------:R-:W-:Y:S01]  /*06b0*/  @!UP1 USHF.L.U32 UR4, UR4, 0x1, URZ ;  /* 0x0000000104049899 */ /* 0x000fe2000800063f */
[C---:B------:R-:W-:Y:S01]  /*06c0*/  LOP3.LUT R152, R9.reuse, 0xc, R152, 0x78, !PT ;  /* 0x0000000c09987812 */ /* 0x040fe200078e7898 */
[----:B------:R-:W-:Y:S01]  /*06d0*/  IMAD.IADD R2, R9, 0x1, -R2 ;  /* 0x0000000109027824 */ /* 0x000fe200078e0a02 */
[----:B------:R-:W-:Y:S01]  /*06e0*/  @!UP2 UMOV UR9, 0x400 ;  /* 0x000004000009a882 */ /* 0x000fe20000000000 */
[----:B------:R-:W-:Y:S01]  /*06f0*/  VOTEU.ALL UP3, P1 ;  /* 0x00000000003f7886 */ /* 0x000fe20000860000 */
[----:B------:R-:W-:Y:S01]  /*0700*/  VOTEU.ALL UP4, P1 ;  /* 0x00000000003f7886 */ /* 0x000fe20000880000 */
[----:B------:R-:W-:Y:S01]  /*0710*/  VOTEU.ALL UP5, P1 ;  /* 0x00000000003f7886 */ /* 0x000fe200008a0000 */
[----:B------:R-:W-:Y:S01]  /*0720*/  ISETP.NE.AND P3, PT, R2, R21, PT ;  /* 0x000000150200720c */ /* 0x000fe20003f65270 */
[----:B------:R0:W0:Y:S01]  /*0730*/  SHFL.IDX PT, R14, R7, RZ, 0x1f ;  /* 0x00001fff070e7589 */ /* 0x00002200000e0000 */
[----:B------:R-:W-:Y:S01]  /*0740*/  ISETP.EQ.U32.AND P2, PT, R15, 0x1, PT ;  /* 0x000000010f00780c */ /* 0x000fe20003f42070 */
[----:B-1----:R-:W-:Y:S01]  /*0750*/  IMAD.MOV R20, RZ, RZ, -R8 ;  /* 0x000000ffff147224 */ /* 0x002fe200078e0a08 */
[----:B---3--:R-:W-:-:S02]  /*0760*/  @!UP1 ULEA UR8, UR7, UR6, 0x18 ;  /* 0x0000000607089291 */ /* 0x008fc4000f8ec03f */
[----:B------:R-:W-:-:S04]  /*0770*/  @!UP2 UIADD3 UR6, -UR11, 0x100000, URZ ;  /* 0x001000000b06a890 */ /* 0x000fc8000fffe13f */
[----:B------:R-:W-:Y:S02]  /*0780*/  @!UP2 USHF.L.U32 UR7, UR6, 0xb, URZ ;  /* 0x0000000b0607a899 */ /* 0x000fe4000800063f */
[----:B------:R-:W-:Y:S01]  /*0790*/  @!UP2 USHF.L.U32 UR6, UR6, 0x1, URZ ;  /* 0x000000010606a899 */ /* 0x000fe2000800063f */
[----:B--2---:R-:W-:Y:S01]  /*07a0*/  IMAD R9, R25, R20, R6 ;  /* 0x0000001419097224 */ /* 0x004fe200078e0206 */
[----:B------:R-:W-:Y:S01]  /*07b0*/  VOTEU.ALL UP1, P0 ;  /* 0x00000000003f7886 */ /* 0x000fe20000020000 */
[----:B------:R-:W-:Y:S01]  /*07c0*/  LOP3.LUT P0, RZ, R3, 0x7, RZ, 0xc0, !PT ;  /* 0x0000000703ff7812 */ /* 0x000fe2000780c0ff */
[----:B----4-:R-:W-:Y:S01]  /*07d0*/  @!UP2 ULEA UR9, UR10, UR9, 0x18 ;  /* 0x000000090a09a291 */ /* 0x010fe2000f8ec03f */
[----:B------:R-:W-:Y:S01]  /*07e0*/  @P3 LEA.HI R2, R152, R152, RZ, 0x1 ;  /* 0x0000009898023211 */ /* 0x000fe200078f08ff */
[----:B------:R-:W-:Y:S01]  /*07f0*/  VOTEU.ALL UP2, P1 ;  /* 0x00000000003f7886 */ /* 0x000fe20000840000 */
[----:B------:R-:W-:Y:S01]  /*0800*/  ISETP.NE.AND P1, PT, R5, 0x3, PT ;  /* 0x000000030500780c */ /* 0x000fe20003f25270 */
[----:B------:R-:W1:Y:S02]  /*0810*/  FENCE.VIEW.ASYNC.S ;  /* 0x00000000000073c6 */ /* 0x000e640000000000 */
[----:B-1----:R1:W2:Y:S01]  /*0820*/  @!UP0 SYNCS.EXCH.64 URZ, [UR8+0x80], UR4 ;  /* 0x00008004083f85b2 */ /* 0x0022a20008000100 */
[----:B------:R-:W-:-:S02]  /*0830*/  @P3 SHF.R.S32.HI R2, RZ, 0x1, R2 ;  /* 0x00000001ff023819 */ /* 0x000fc40000011402 */
[----:B------:R-:W-:Y:S02]  /*0840*/  ISETP.EQ.OR P1, PT, R5, RZ, !P1 ;  /* 0x000000ff0500720c */ /* 0x000fe40004f22670 */
[----:B------:R-:W-:Y:S02]  /*0850*/  @P3 ISETP.NE.AND P5, PT, R2, R9, PT ;  /* 0x000000090200320c */ /* 0x000fe40003fa5270 */
[----:B------:R-:W-:Y:S02]  /*0860*/  ISETP.LT.U32.AND P0, PT, R152, 0x2, !P0 ;  /* 0x000000029800780c */ /* 0x000fe40004701070 */
[----:B------:R-:W-:Y:S02]  /*0870*/  ISETP.EQ.AND P1, PT, R10, RZ, P1 ;  /* 0x000000ff0a00720c */ /* 0x000fe40000f22270 */
[----:B------:R-:W-:Y:S02]  /*0880*/  SEL R2, RZ, 0x1, !P0 ;  /* 0x00000001ff027807 */ /* 0x000fe40004000000 */
[----:B------:R-:W-:-:S02]  /*0890*/  @P3 SEL R153, RZ, 0x1, P5 ;  /* 0x00000001ff993807 */ /* 0x000fc40002800000 */
[----:B------:R-:W-:Y:S01]  /*08a0*/  SEL R16, RZ, 0x1, !P1 ;  /* 0x00000001ff107807 */ /* 0x000fe20004800000 */
[----:B------:R1:W3:Y:S01]  /*08b0*/  @!UP1 SYNCS.EXCH.64 URZ, [UR8+0x88], UR4 ;  /* 0x00008804083f95b2 */ /* 0x0002e20008000100 */
[----:B------:R-:W-:Y:S01]  /*08c0*/  NOP ;  /* 0x0000000000007918 */ /* 0x000fe20000000000 */
[----:B------:R-:W-:Y:S02]  /*08d0*/  LOP3.LUT R153, R153, R2, RZ, 0xc0, !PT ;  /* 0x0000000299997212 */ /* 0x000fe400078ec0ff */
[----:B------:R-:W-:Y:S01]  /*08e0*/  SEL R16, R16, 0x2, P6 ;  /* 0x0000000210107807 */ /* 0x000fe20003000000 */
[----:B------:R1:W4:Y:S01]  /*08f0*/  @!UP2 SYNCS.EXCH.64 URZ, [UR9+0x60], UR6 ;  /* 0x00006006093fa5b2 */ /* 0x0003220008000100 */
[----:B------:R1:W0:Y:S01]  /*0900*/  @!UP3 SYNCS.EXCH.64 URZ, [UR9+0x68], UR6 ;  /* 0x00006806093fb5b2 */ /* 0x0002220008000100 */
[----:B------:R1:W0:Y:S01]  /*0910*/  @!UP4 SYNCS.EXCH.64 URZ, [UR9+0x70], UR6 ;  /* 0x00007006093fc5b2 */ /* 0x0002220008000100 */
[----:B------:R1:W0:Y:S01]  /*0920*/  @!UP5 SYNCS.EXCH.64 URZ, [UR9+0x78], UR6 ;  /* 0x00007806093fd5b2 */ /* 0x0002220008000100 */
[----:B------:R-:W-:Y:S01]  /*0930*/  NOP ;  /* 0x0000000000007918 */ /* 0x000fe20000000000 */
[----:B-12---:R-:W-:Y:S05]  /*0940*/  @!P2 BRA `(.L_x_3) ;  /* 0x000000000008a947 */ /* 0x006fea0003800000 */
[----:B0--34-:R-:W-:Y:S01]  /*0950*/  UCGABAR_ARV ;  /* 0x00000000000079c7 */ /* 0x019fe20008000000 */
[----:B------:R-:W-:Y:S05]  /*0960*/  BRA `(.L_x_4) ;  /* 0x0000000000047947 */ /* 0x000fea0003800000 */
.L_x_3:
[----:B0--34-:R-:W-:Y:S01]  /*0970*/  NOP ;  /* 0x0000000000007918 */ /* 0x019fe20000000000 */
.L_x_4:
[----:B------:R-:W-:Y:S01]  /*0980*/  ULDC.64 UR4, c[0x0][0x598] ;  /* 0x0001660000047ab9 */ /* 0x000fe20000000a00 */
[----:B------:R-:W-:Y:S01]  /*0990*/  ULDC.64 UR36, c[0x0][0x208] ;  /* 0x0000820000247ab9 */ /* 0x000fe20000000a00 */
[----:B------:R-:W-:-:S04]  /*09a0*/  ISETP.NE.U32.AND P0, PT, RZ, UR4, PT ;  /* 0x00000004ff007c0c */ /* 0x000fc8000bf05070 */
[----:B------:R-:W-:-:S13]  /*09b0*/  ISETP.NE.AND.EX P0, PT, RZ, UR5, PT, P0 ;  /* 0x00000005ff007c0c */ /* 0x000fda000bf05300 */
[----:B------:R-:W-:Y:S05]  /*09c0*/  @!P0 BRA `(.L_x_5) ;  /* 0x00000000001c8947 */ /* 0x000fea0003800000 */
[----:B------:R-:W0:Y:S02]  /*09d0*/  LDC.64 R8, c[0x0][0x598] ;  /* 0x00016600ff087b82 */ /* 0x000e240000000a00 */
[----:B0-----:R-:W2:Y:S02]  /*09e0*/  LDG.E.64 R8, desc[UR36][R8.64] ;  /* 0x0000002408087981 */ /* 0x001ea4000c1e1b00 */
[----:B--2---:R-:W-:-:S04]  /*09f0*/  ISETP.NE.U32.AND P0, PT, R8, RZ, PT ;  /* 0x000000ff0800720c */ /* 0x004fc80003f05070 */
[----:B------:R-:W-:-:S13]  /*0a00*/  ISETP.NE.AND.EX P0, PT, R9, RZ, PT, P0 ;  /* 0x000000ff0900720c */ /* 0x000fda0003f05300 */
[----:B------:R-:W-:Y:S05]  /*0a10*/  @!P0 BRA `(.L_x_5) ;  /* 0x0000000000088947 */ /* 0x000fea0003800000 */
[----:B------:R0:W5:Y:S01]  /*0a20*/  LD.E R154, desc[UR36][R8.64] ;  /* 0x00000024089a7980 */ /* 0x000162000c101900 */
[----:B------:R-:W-:Y:S05]  /*0a30*/  BRA `(.L_x_6) ;  /* 0x0000000000247947 */ /* 0x000fea0003800000 */
.L_x_5:
[----:B------:R-:W-:Y:S02]  /*0a40*/  ULDC.64 UR4, c[0x0][0x588] ;  /* 0x0001620000047ab9 */ /* 0x000fe40000000a00 */
[----:B------:R-:W-:-:S04]  /*0a50*/  ISETP.NE.U32.AND P0, PT, RZ, UR4, PT ;  /* 0x00000004ff007c0c */ /* 0x000fc8000bf05070 */
[----:B------:R-:W-:-:S13]  /*0a60*/  ISETP.NE.AND.EX P0, PT, RZ, UR5, PT, P0 ;  /* 0x00000005ff007c0c */ /* 0x000fda000bf05300 */
[----:B------:R-:W-:Y:S05]  /*0a70*/  @!P0 BRA `(.L_x_7) ;  /* 0x00000000000c8947 */ /* 0x000fea0003800000 */
[----:B------:R-:W0:Y:S02]  /*0a80*/  LDC.64 R154, c[0x0][0x588] ;  /* 0x00016200ff9a7b82 */ /* 0x000e240000000a00 */
[----:B0-----:R1:W5:Y:S01]  /*0a90*/  LDG.E R154, desc[UR36][R154.64] ;  /* 0x000000249a9a7981 */ /* 0x001362000c1e1900 */
[----:B------:R-:W-:Y:S05]  /*0aa0*/  BRA `(.L_x_6) ;  /* 0x0000000000087947 */ /* 0x000fea0003800000 */
.L_x_7:
[----:B------:R-:W-:Y:S02]  /*0ab0*/  ULDC UR4, c[0x0][0x580] ;  /* 0x0001600000047ab9 */ /* 0x000fe40000000800 */
[----:B------:R-:W-:-:S07]  /*0ac0*/  IMAD.U32 R154, RZ, RZ, UR4 ;  /* 0x00000004ff9a7e24 */ /* 0x000fce000f8e00ff */
.L_x_6:
[----:B------:R-:W-:Y:S02]  /*0ad0*/  ULDC.64 UR4, c[0x0][0x5a0] ;  /* 0x0001680000047ab9 */ /* 0x000fe40000000a00 */
[----:B------:R-:W-:-:S04]  /*0ae0*/  ISETP.NE.U32.AND P0, PT, RZ, UR4, PT ;  /* 0x00000004ff007c0c */ /* 0x000fc8000bf05070 */
[----:B------:R-:W-:-:S13]  /*0af0*/  ISETP.NE.AND.EX P0, PT, RZ, UR5, PT, P0 ;  /* 0x00000005ff007c0c */ /* 0x000fda000bf05300 */
[----:B------:R-:W-:Y:S05]  /*0b00*/  @!P0 BRA `(.L_x_8) ;  /* 0x00000000001c8947 */ /* 0x000fea0003800000 */
[----:B0-----:R-:W0:Y:S02]  /*0b10*/  LDC.64 R8, c[0x0][0x5a0] ;  /* 0x00016800ff087b82 */ /* 0x001e240000000a00 */
[----:B0-----:R-:W2:Y:S02]  /*0b20*/  LDG.E.64 R8, desc[UR36][R8.64] ;  /* 0x0000002408087981 */ /* 0x001ea4000c1e1b00 */
[----:B--2---:R-:W-:-:S04]  /*0b30*/  ISETP.NE.U32.AND P0, PT, R8, RZ, PT ;  /* 0x000000ff0800720c */ /* 0x004fc80003f05070 */
[----:B------:R-:W-:-:S13]  /*0b40*/  ISETP.NE.AND.EX P0, PT, R9, RZ, PT, P0 ;  /* 0x000000ff0900720c */ /* 0x000fda0003f05300 */
[----:B------:R-:W-:Y:S05]  /*0b50*/  @!P0 BRA `(.L_x_8) ;  /* 0x0000000000088947 */ /* 0x000fea0003800000 */
[----:B-1----:R0:W5:Y:S01]  /*0b60*/  LD.E R155, desc[UR36][R8.64] ;  /* 0x00000024089b7980 */ /* 0x002162000c101900 */
[----:B------:R-:W-:Y:S05]  /*0b70*/  BRA `(.L_x_9) ;  /* 0x0000000000247947 */ /* 0x000fea0003800000 */
.L_x_8:
[----:B------:R-:W-:Y:S02]  /*0b80*/  ULDC.64 UR4, c[0x0][0x590] ;  /* 0x0001640000047ab9 */ /* 0x000fe40000000a00 */
[----:B------:R-:W-:-:S04]  /*0b90*/  ISETP.NE.U32.AND P0, PT, RZ, UR4, PT ;  /* 0x00000004ff007c0c */ /* 0x000fc8000bf05070 */
[----:B------:R-:W-:-:S13]  /*0ba0*/  ISETP.NE.AND.EX P0, PT, RZ, UR5, PT, P0 ;  /* 0x00000005ff007c0c */ /* 0x000fda000bf05300 */
[----:B------:R-:W-:Y:S05]  /*0bb0*/  @!P0 BRA `(.L_x_10) ;  /* 0x00000000000c8947 */ /* 0x000fea0003800000 */
[----:B0-----:R-:W1:Y:S02]  /*0bc0*/  LDC.64 R8, c[0x0][0x590] ;  /* 0x00016400ff087b82 */ /* 0x001e640000000a00 */
[----:B-1----:R1:W5:Y:S01]  /*0bd0*/  LDG.E R155, desc[UR36][R8.64] ;  /* 0x00000024089b7981 */ /* 0x002362000c1e1900 */
[----:B------:R-:W-:Y:S05]  /*0be0*/  BRA `(.L_x_9) ;  /* 0x0000000000087947 */ /* 0x000fea0003800000 */
.L_x_10:
[----:B------:R-:W-:Y:S02]  /*0bf0*/  ULDC UR4, c[0x0][0x584] ;  /* 0x0001610000047ab9 */ /* 0x000fe40000000800 */
[----:B-1----:R-:W-:-:S07]  /*0c00*/  IMAD.U32 R155, RZ, RZ, UR4 ;  /* 0x00000004ff9b7e24 */ /* 0x002fce000f8e00ff */
.L_x_9:
[----:B------:R-:W2:Y:S01]  /*0c10*/  LDC R2, c[0x0][0x65c] ;  /* 0x00019700ff027b82 */ /* 0x000ea20000000800 */
[----:B------:R-:W-:Y:S01]  /*0c20*/  ULDC UR6, c[0x0][0x28c] ;  /* 0x0000a30000067ab9 */ /* 0x000fe20000000800 */
[----:B------:R-:W-:Y:S01]  /*0c30*/  ISETP.NE.AND P0, PT, R10, 0x2, PT ;  /* 0x000000020a00780c */ /* 0x000fe20003f05270 */
[----:B------:R-:W-:Y:S01]  /*0c40*/  UIADD3 UR6, UR6, 0x3f, URZ ;  /* 0x0000003f06067890 */ /* 0x000fe2000fffe03f */
[----:B01----:R-:W-:Y:S01]  /*0c50*/  IMAD.U32 R8, RZ, RZ, UR12 ;  /* 0x0000000cff087e24 */ /* 0x003fe2000f8e00ff */
[----:B------:R-:W-:Y:S01]  /*0c60*/  UMOV UR38, URZ ;  /* 0x0000003f00267c82 */ /* 0x000fe20008000000 */
[----:B------:R-:W-:Y:S01]  /*0c70*/  IMAD.MOV.U32 R9, RZ, RZ, RZ ;  /* 0x000000ffff097224 */ /* 0x000fe200078e00ff */
[----:B------:R-:W-:Y:S01]  /*0c80*/  USHF.R.S32.HI UR7, URZ, 0x1f, UR6 ;  /* 0x0000001f3f077899 */ /* 0x000fe20008011406 */
[----:B------:R-:W-:Y:S01]  /*0c90*/  UMOV UR39, URZ ;  /* 0x0000003f00277c82 */ /* 0x000fe20008000000 */
[----:B------:R-:W-:Y:S02]  /*0ca0*/  ULDC.64 UR8, c[0x0][0x650] ;  /* 0x0001940000087ab9 */ /* 0x000fe40000000a00 */
[----:B------:R-:W-:-:S04]  /*0cb0*/  ULEA.HI UR7, UR7, UR6, URZ, 0x6 ;  /* 0x0000000607077291 */ /* 0x000fc8000f8f303f */
[----:B------:R-:W-:Y:S01]  /*0cc0*/  USHF.R.S32.HI UR40, URZ, 0x6, UR7 ;  /* 0x000000063f287899 */ /* 0x000fe20008011407 */
[----:B--2---:R-:W-:-:S13]  /*0cd0*/  ISETP.NE.AND P1, PT, R2, 0x1, PT ;  /* 0x000000010200780c */ /* 0x004fda0003f25270 */
[----:B------:R-:W0:Y:S01]  /*0ce0*/  @P1 LDC R19, c[0x0][0x10] ;  /* 0x00000400ff131b82 */ /* 0x000e220000000800 */
[----:B------:R-:W-:Y:S02]  /*0cf0*/  @P1 IMAD.MOV.U32 R7, RZ, RZ, RZ ;  /* 0x000000ffff071224 */ /* 0x000fe400078e00ff */
[----:B------:R-:W-:-:S05]  /*0d00*/  @P1 IMAD.MOV.U32 R17, RZ, RZ, RZ ;  /* 0x000000ffff111224 */ /* 0x000fca00078e00ff */
[----:B------:R-:W1:Y:S01]  /*0d10*/  @!P1 LDC R11, c[0x0][0xc] ;  /* 0x00000300ff0b9b82 */ /* 0x000e620000000800 */
[----:B------:R-:W-:Y:S01]  /*0d20*/  ULDC UR4, c[0x0][0xc] ;  /* 0x0000030000047ab9 */ /* 0x000fe20000000800 */
[----:B------:R-:W-:Y:S02]  /*0d30*/  ULDC UR5, c[0x0][0x10] ;  /* 0x0000040000057ab9 */ /* 0x000fe40000000800 */
[----:B------:R-:W-:-:S04]  /*0d40*/  UIMAD.WIDE.U32 UR4, UR4, UR5, URZ ;  /* 0x00000005040472a5 */ /* 0x000fc8000f8e003f */
[----:B------:R-:W2:Y:S01]  /*0d50*/  LDC R2, c[0x0][0x14] ;  /* 0x00000500ff027b82 */ /* 0x000ea20000000800 */
[----:B0-----:R-:W-:-:S04]  /*0d60*/  @P1 IMAD.WIDE.U32 R18, R19, UR12, R6 ;  /* 0x0000000c13121c25 */ /* 0x001fc8000f8e0006 */
[----:B------:R-:W-:Y:S02]  /*0d70*/  @P1 IMAD.IADD R17, R19, 0x1, R17 ;  /* 0x0000000113111824 */ /* 0x000fe400078e0211 */
[----:B-1----:R-:W-:-:S04]  /*0d80*/  @!P1 IMAD.WIDE.U32 R8, R6, R11, R8 ;  /* 0x0000000b06089225 */ /* 0x002fc800078e0008 */
[----:B------:R-:W-:Y:S02]  /*0d90*/  @!P1 IMAD.MOV.U32 R18, RZ, RZ, R8 ;  /* 0x000000ffff129224 */ /* 0x000fe400078e0008 */
[----:B------:R-:W-:Y:S02]  /*0da0*/  @!P1 IMAD.MOV.U32 R17, RZ, RZ, R9 ;  /* 0x000000ffff119224 */ /* 0x000fe400078e0009 */
[----:B--2---:R-:W-:-:S04]  /*0db0*/  IMAD.WIDE.U32 R12, R2, UR4, RZ ;  /* 0x00000004020c7c25 */ /* 0x004fc8000f8e00ff */
[----:B------:R-:W-:Y:S01]  /*0dc0*/  IMAD R23, R2, UR5, RZ ;  /* 0x0000000502177c24 */ /* 0x000fe2000f8e02ff */
[----:B------:R0:W-:Y:S03]  /*0dd0*/  STL.64 [R1], R12 ;  /* 0x0000000c01007387 */ /* 0x0001e60000100a00 */
[----:B------:R-:W-:Y:S01]  /*0de0*/  IMAD.IADD R23, R13, 0x1, R23 ;  /* 0x000000010d177824 */ /* 0x000fe200078e0217 */
[----:B------:R-:W-:Y:S06]  /*0df0*/  @P0 BRA `(.L_x_11) ;  /* 0x0000000000200947 */ /* 0x000fec0003800000 */
[----:B------:R-:W-:Y:S01]  /*0e00*/  UISETP.GE.U32.AND UP0, UPT, UR40, 0x5, UPT ;  /* 0x000000052800788c */ /* 0x000fe2000bf06070 */
[----:B------:R-:W-:Y:S01]  /*0e10*/  IADD3 R18, P0, R18, R12, RZ ;  /* 0x0000000c12127210 */ /* 0x000fe20007f1e0ff */
[----:B------:R-:W-:Y:S01]  /*0e20*/  UIMAD.WIDE.U32 UR4, UR40, -0x33333333, URZ ;  /* 0xcccccccd280478a5 */ /* 0x000fe2000f8e003f */
[----:B------:R-:W-:-:S03]  /*0e30*/  UMOV UR39, URZ ;  /* 0x0000003f00277c82 */ /* 0x000fc60008000000 */
[----:B------:R-:W-:Y:S01]  /*0e40*/  USHF.R.U32.HI UR4, URZ, 0x2, UR5 ;  /* 0x000000023f047899 */ /* 0x000fe20008011605 */
[----:B------:R-:W-:-:S03]  /*0e50*/  IMAD.X R17, R23, 0x1, R17, P0 ;  /* 0x0000000117117824 */ /* 0x000fc600000e0611 */
[----:B------:R-:W-:Y:S02]  /*0e60*/  UIMAD UR38, UR4, -0x5, UR40 ;  /* 0xfffffffb042678a4 */ /* 0x000fe4000f8e0228 */
[----:B------:R-:W-:-:S12]  /*0e70*/  @UP0 ULOP3.LUT UR39, UR4, 0x1, URZ, 0xc0, !UPT ;  /* 0x0000000104270892 */ /* 0x000fd8000f8ec03f */
.L_x_11:
[----:B------:R-:W-:Y:S01]  /*0e80*/  ISETP.GE.U32.AND P0, PT, R18, UR8, PT ;  /* 0x0000000812007c0c */ /* 0x000fe2000bf06070 */
[----:B------:R-:W-:Y:S01]  /*0e90*/  IMAD.MOV.U32 R19, RZ, RZ, -0x1 ;  /* 0xffffffffff137424 */ /* 0x000fe200078e00ff */
[----:B------:R-:W-:Y:S01]  /*0ea0*/  PRMT R8, RZ, 0x7610, R8 ;  /* 0x00007610ff087816 */ /* 0x000fe20000000008 */
[----:B------:R-:W-:Y:S01]  /*0eb0*/  IMAD.MOV.U32 R22, RZ, RZ, -0x1 ;  /* 0xffffffffff167424 */ /* 0x000fe200078e00ff */
[----:B------:R-:W-:Y:S01]  /*0ec0*/  ISETP.GE.U32.AND.EX P0, PT, R17, UR9, PT, P0 ;  /* 0x0000000911007c0c */ /* 0x000fe2000bf06100 */
[----:B------:R-:W-:-:S12]  /*0ed0*/  IMAD.MOV.U32 R2, RZ, RZ, -0x1 ;  /* 0xffffffffff027424 */ /* 0x000fd800078e00ff */
[----:B------:R-:W-:Y:S05]  /*0ee0*/  @P0 BRA `(.L_x_12) ;  /* 0x00000004002c0947 */ /* 0x000fea0003800000 */
[----:B------:R-:W1:Y:S01]  /*0ef0*/  LDC.64 R26, c[0x0][0x628] ;  /* 0x00018a00ff1a7b82 */ /* 0x000e620000000a00 */
[----:B------:R-:W-:Y:S02]  /*0f00*/  IMAD.MOV.U32 R8, RZ, RZ, R18 ;  /* 0x000000ffff087224 */ /* 0x000fe400078e0012 */
[----:B------:R-:W-:-:S05]  /*0f10*/  IMAD.MOV.U32 R9, RZ, RZ, R17 ;  /* 0x000000ffff097224 */ /* 0x000fca00078e0011 */
[----:B------:R-:W2:Y:S08]  /*0f20*/  LDC R2, c[0x0][0x630] ;  /* 0x00018c00ff027b82 */ /* 0x000eb00000000800 */
[----:B------:R-:W3:Y:S01]  /*0f30*/  LDC.64 R28, c[0x0][0x620] ;  /* 0x00018800ff1c7b82 */ /* 0x000ee20000000a00 */
[----:B-1----:R-:W-:-:S04]  /*0f40*/  ISETP.NE.U32.AND P0, PT, R26, RZ, PT ;  /* 0x000000ff1a00720c */ /* 0x002fc80003f05070 */
[----:B------:R-:W-:-:S13]  /*0f50*/  ISETP.NE.AND.EX P0, PT, R27, RZ, PT, P0 ;  /* 0x000000ff1b00720c */ /* 0x000fda0003f05300 */
[----:B--23--:R-:W-:Y:S05]  /*0f60*/  @!P0 BRA `(.L_x_13) ;  /* 0x0000000000288947 */ /* 0x00cfea0003800000 */
[----:B0-----:R-:W0:Y:S02]  /*0f70*/  LDC R13, c[0x0][0x634] ;  /* 0x00018d00ff0d7b82 */ /* 0x001e240000000800 */
[----:B0-----:R-:W-:-:S05]  /*0f80*/  IADD3 R13, P0, R18, R13, RZ ;  /* 0x0000000d120d7210 */ /* 0x001fca0007f1e0ff */
[----:B------:R-:W-:-:S04]  /*0f90*/  IMAD.X R15, RZ, RZ, R17, P0 ;  /* 0x000000ffff0f7224 */ /* 0x000fc800000e0611 */
[----:B------:R-:W-:-:S04]  /*0fa0*/  IMAD.WIDE.U32 R8, R15, R26, RZ ;  /* 0x0000001a0f087225 */ /* 0x000fc800078e00ff */
[----:B------:R-:W-:-:S04]  /*0fb0*/  IMAD.WIDE.U32 R10, P0, R13, R27, R8 ;  /* 0x0000001b0d0a7225 */ /* 0x000fc80007800008 */
[----:B------:R-:W-:-:S04]  /*0fc0*/  IMAD.WIDE.U32 R8, R13, R26, RZ ;  /* 0x0000001a0d087225 */ /* 0x000fc800078e00ff */
[----:B------:R-:W-:Y:S01]  /*0fd0*/  IMAD.X R13, RZ, RZ, RZ, P0 ;  /* 0x000000ffff0d7224 */ /* 0x000fe200000e06ff */
[----:B------:R-:W-:Y:S01]  /*0fe0*/  IADD3 RZ, P0, R9, R10, RZ ;  /* 0x0000000a09ff7210 */ /* 0x000fe20007f1e0ff */
[----:B------:R-:W-:-:S04]  /*0ff0*/  IMAD.MOV.U32 R12, RZ, RZ, R11 ;  /* 0x000000ffff0c7224 */ /* 0x000fc800078e000b */
[----:B------:R-:W-:-:S08]  /*1000*/  IMAD.WIDE.U32.X R8, R15, R27, R12, P0 ;  /* 0x0000001b0f087225 */ /* 0x000fd000000e040c */
.L_x_13:
[----:B------:R-:W1:Y:S01]  /*1010*/  LDC.64 R32, c[0x0][0x640] ;  /* 0x00019000ff207b82 */ /* 0x000e620000000a00 */
[-C--:B------:R-:W-:Y:S01]  /*1020*/  SHF.R.U64 R30, R8, R2.reuse, R9 ;  /* 0x00000002081e7219 */ /* 0x080fe20000001209 */
[----:B------:R-:W-:Y:S01]  /*1030*/  IMAD.MOV.U32 R19, RZ, RZ, R17 ;  /* 0x000000ffff137224 */ /* 0x000fe200078e0011 */
[----:B------:R-:W-:Y:S01]  /*1040*/  SHF.R.U32.HI R2, RZ, R2, R9 ;  /* 0x00000002ff027219 */ /* 0x000fe20000011609 */
[----:B------:R-:W-:Y:S01]  /*1050*/  IMAD.MOV.U32 R26, RZ, RZ, 0x1 ;  /* 0x00000001ff1a7424 */ /* 0x000fe200078e00ff */
[----:B------:R-:W-:-:S03]  /*1060*/  IADD3 R11, P0, RZ, -R30, RZ ;  /* 0x8000001eff0b7210 */ /* 0x000fc60007f1e0ff */
[----:B------:R-:W2:Y:S02]  /*1070*/  LDC R10, c[0x0][0x618] ;  /* 0x00018600ff0a7b82 */ /* 0x000ea40000000800 */
[----:B------:R-:W-:-:S04]  /*1080*/  IMAD.X R9, RZ, RZ, ~R2, P0 ;  /* 0x000000ffff097224 */ /* 0x000fc800000e0e02 */
[-C--:B------:R-:W-:Y:S02]  /*1090*/  IMAD R2, R9, R28.reuse, RZ ;  /* 0x0000001c09027224 */ /* 0x080fe400078e02ff */
[----:B0-----:R-:W0:Y:S01]  /*10a0*/  LDC R13, c[0x0][0x608] ;  /* 0x00018200ff0d7b82 */ /* 0x001e220000000800 */
[----:B------:R-:W-:-:S04]  /*10b0*/  IMAD.WIDE.U32 R8, R11, R28, R18 ;  /* 0x0000001c0b087225 */ /* 0x000fc800078e0012 */
[----:B------:R-:W-:Y:S02]  /*10c0*/  IMAD R11, R11, R29, R2 ;  /* 0x0000001d0b0b7224 */ /* 0x000fe400078e0202 */
[----:B------:R-:W-:Y:S01]  /*10d0*/  IMAD.MOV.U32 R2, RZ, RZ, -0x1 ;  /* 0xffffffffff027424 */ /* 0x000fe200078e00ff */
[----:B------:R-:W3:Y:S01]  /*10e0*/  LDC R31, c[0x0][0x658] ;  /* 0x00019600ff1f7b82 */ /* 0x000ee20000000800 */
[----:B------:R-:W-:Y:S01]  /*10f0*/  IMAD.IADD R9, R9, 0x1, R11 ;  /* 0x0000000109097824 */ /* 0x000fe200078e020b */
[----:B-1----:R-:W-:-:S04]  /*1100*/  ISETP.NE.U32.AND P0, PT, R32, RZ, PT ;  /* 0x000000ff2000720c */ /* 0x002fc80003f05070 */
[----:B------:R-:W-:Y:S02]  /*1110*/  ISETP.NE.AND.EX P0, PT, R33, RZ, PT, P0 ;  /* 0x000000ff2100720c */ /* 0x000fe40003f05300 */
[----:B------:R-:W1:Y:S01]  /*1120*/  LDC R29, c[0x0][0x600] ;  /* 0x00018000ff1d7b82 */ /* 0x000e620000000800 */
[-CC-:B--2---:R-:W-:Y:S02]  /*1130*/  SHF.R.U64 R27, R8, R10.reuse, R9.reuse ;  /* 0x0000000a081b7219 */ /* 0x184fe40000001209 */
[----:B------:R-:W-:-:S05]  /*1140*/  SHF.R.U32.HI R8, RZ, R10, R9 ;  /* 0x0000000aff087219 */ /* 0x000fca0000011609 */
[----:B------:R-:W2:Y:S01]  /*1150*/  LDC R22, c[0x0][0x648] ;  /* 0x00019200ff167b82 */ /* 0x000ea20000000800 */
[-CC-:B0-----:R-:W-:Y:S02]  /*1160*/  SHF.R.U64 R34, R27, R13.reuse, R8.reuse ;  /* 0x0000000d1b227219 */ /* 0x181fe40000001208 */
[----:B------:R-:W-:-:S05]  /*1170*/  SHF.R.U32.HI R8, RZ, R13, R8 ;  /* 0x0000000dff087219 */ /* 0x000fca0000011608 */
[----:B------:R-:W0:Y:S01]  /*1180*/  LDC R24, c[0x0][0x638] ;  /* 0x00018e00ff187b82 */ /* 0x000e220000000800 */
[-CC-:B---3--:R-:W-:Y:S02]  /*1190*/  SHF.R.U64 R36, R34, R31.reuse, R8.reuse ;  /* 0x0000001f22247219 */ /* 0x188fe40000001208 */
[-C--:B------:R-:W-:Y:S02]  /*11a0*/  SHF.L.U32 R2, R2, R31.reuse, RZ ;  /* 0x0000001f02027219 */ /* 0x080fe400000006ff */
[----:B------:R-:W-:Y:S01]  /*11b0*/  SHF.R.U32.HI R9, RZ, R31, R8 ;  /* 0x0000001fff097219 */ /* 0x000fe20000011608 */
[----:B------:R-:W-:Y:S01]  /*11c0*/  IMAD.MOV.U32 R8, RZ, RZ, R36 ;  /* 0x000000ffff087224 */ /* 0x000fe200078e0024 */
[----:B------:R-:W-:Y:S01]  /*11d0*/  LOP3.LUT R15, RZ, R2, RZ, 0x33, !PT ;  /* 0x00000002ff0f7212 */ /* 0x000fe200078e33ff */
[----:B------:R-:W3:Y:S01]  /*11e0*/  LDC R28, c[0x0][0x610] ;  /* 0x00018400ff1c7b82 */ /* 0x000ee20000000800 */
[----:B------:R-:W-:Y:S05]  /*11f0*/  @!P0 BRA `(.L_x_14) ;  /* 0x0000000000288947 */ /* 0x000fea0003800000 */
[----:B------:R-:W4:Y:S02]  /*1200*/  LDC R13, c[0x0][0x64c] ;  /* 0x00019300ff0d7b82 */ /* 0x000f240000000800 */
[----:B----4-:R-:W-:-:S05]  /*1210*/  IADD3 R13, P0, R36, R13, RZ ;  /* 0x0000000d240d7210 */ /* 0x010fca0007f1e0ff */
        /* <DEDUP_REMOVED lines=8> */
.L_x_14:
[----:B--2---:R-:W-:Y:S01]  /*12a0*/  SHF.R.U64 R7, R8, R22, R9 ;  /* 0x0000001608077219 */ /* 0x004fe20000001209 */
[----:B-1----:R-:W-:Y:S01]  /*12b0*/  VIADD R8, R29, 0xffffffff ;  /* 0xffffffff1d087836 */ /* 0x002fe20000000000 */
[----:B------:R-:W-:Y:S01]  /*12c0*/  SHF.L.U32 R2, R26, R31, RZ ;  /* 0x0000001f1a027219 */ /* 0x000fe200000006ff */
[----:B------:R-:W-:Y:S01]  /*12d0*/  @P1 IMAD R21, R25, R20, R6 ;  /* 0x0000001419151224 */ /* 0x000fe200078e0206 */
[----:B------:R-:W-:Y:S01]  /*12e0*/  LOP3.LUT R15, R34, R15, RZ, 0xc0, !PT ;  /* 0x0000000f220f7212 */ /* 0x000fe200078ec0ff */
[----:B------:R-:W-:Y:S01]  /*12f0*/  IMAD.MOV R9, RZ, RZ, -R7 ;  /* 0x000000ffff097224 */ /* 0x000fe200078e0a07 */
[----:B------:R-:W-:-:S03]  /*1300*/  LOP3.LUT R8, R27, R8, RZ, 0xc0, !PT ;  /* 0x000000081b087212 */ /* 0x000fc600078ec0ff */
[----:B------:R-:W-:Y:S02]  /*1310*/  IMAD R6, R2, R7, R15 ;  /* 0x0000000702067224 */ /* 0x000fe400078e020f */
[----:B0-----:R-:W-:Y:S02]  /*1320*/  IMAD R2, R9, R24, R36 ;  /* 0x0000001809027224 */ /* 0x001fe400078e0224 */
[----:B---3--:R-:W-:Y:S02]  /*1330*/  IMAD R19, R6, R28, R21 ;  /* 0x0000001c06137224 */ /* 0x008fe400078e0215 */
[----:B------:R-:W-:Y:S02]  /*1340*/  IMAD R2, R2, R29, R8 ;  /* 0x0000001d02027224 */ /* 0x000fe400078e0208 */
[----:B------:R-:W-:-:S03]  /*1350*/  IMAD.MOV.U32 R6, RZ, RZ, 0x1 ;  /* 0x00000001ff067424 */ /* 0x000fc600078e00ff */
[----:B------:R-:W-:Y:S02]  /*1360*/  SEL R22, R2, R19, !P1 ;  /* 0x0000001302167207 */ /* 0x000fe40004800000 */
[----:B------:R-:W-:Y:S01]  /*1370*/  SEL R19, R19, R2, !P1 ;  /* 0x0000000213137207 */ /* 0x000fe20004800000 */
[----:B------:R-:W-:Y:S01]  /*1380*/  IMAD.MOV.U32 R2, RZ, RZ, R30 ;  /* 0x000000ffff027224 */ /* 0x000fe200078e001e */
[----:B------:R-:W-:-:S07]  /*1390*/  PRMT R8, R6, 0x7610, R8 ;  /* 0x0000761006087816 */ /* 0x000fce0000000008 */
.L_x_12:
[----:B------:R-:W-:Y:S05]  /*13a0*/  @!P2 BRA `(.L_x_15) ;  /* 0x00000000000ca947 */ /* 0x000fea0003800000 */
[----:B------:R-:W-:Y:S01]  /*13b0*/  UCGABAR_WAIT ;  /* 0x0000000000007dc7 */ /* 0x000fe20008000000 */
[----:B------:R-:W-:Y:S01]  /*13c0*/  CCTL.IVALL ;  /* 0x00000000ff00798f */ /* 0x000fe20002000000 */
[----:B------:R-:W-:Y:S05]  /*13d0*/  BRA `(.L_x_16) ;  /* 0x0000000000047947 */ /* 0x000fea0003800000 */
.L_x_15:
[----:B------:R-:W-:Y:S06]  /*13e0*/  BAR.SYNC.DEFER_BLOCKING 0x0 ;  /* 0x0000000000007b1d */ /* 0x000fec0000010000 */
.L_x_16:
[----:B------:R-:W-:Y:S05]  /*13f0*/  @!P4 BRA `(.L_x_17) ;  /* 0x00000090008cc947 */ /* 0x000fea0003800000 */
[----:B------:R-:W-:-:S13]  /*1400*/  ISETP.GT.U32.AND P0, PT, R35, 0x1, PT ;  /* 0x000000012300780c */ /* 0x000fda0003f04070 */
[----:B------:R-:W-:Y:S05]  /*1410*/  @P0 EXIT ;  /* 0x000000000000094d */ /* 0x000fea0003800000 */
.L_x_18:
[----:B------:R-:W-:-:S08]  /*1420*/  NOP ;  /* 0x0000000000007918 */ /* 0x000fd00000000000 */
[----:B------:R-:W1:Y:S02]  /*1430*/  USETMAXREG.TRY_ALLOC.CTAPOOL UP0, 0xe8 ;  /* 0x000000e8000079c8 */ /* 0x000e640008000600 */
[----:B-1----:R-:W-:-:S13]  /*1440*/  PLOP3.LUT P0, PT, PT, PT, UP0, 0x80, 0x0 ;  /* 0x000000000000781c */ /* 0x002fda0003f0f008 */
[----:B------:R-:W-:Y:S05]  /*1450*/  @!P0 BRA `(.L_x_18) ;  /* 0xfffffffc00f08947 */ /* 0x000fea000383ffff */
[----:B------:R-:W-:-:S13]  /*1460*/  LOP3.LUT P0, RZ, R8, 0xff, RZ, 0xc0, !PT ;  /* 0x000000ff08ff7812 */ /* 0x000fda000780c0ff */
[----:B------:R-:W-:Y:S05]  /*1470*/  @!P0 EXIT ;  /* 0x000000000000894d */ /* 0x000fea0003800000 */
[----:B------:R-:W1:Y:S01]  /*1480*/  S2UR UR4, SR_CgaCtaId ;  /* 0x00000000000479c3 */ /* 0x000e620000008800 */
[----:B------:R-:W-:Y:S01]  /*1490*/  VIADD R14, R14, 0xffffffff ;  /* 0xffffffff0e0e7836 */ /* 0x000fe20000000000 */
[CC--:B------:R-:W-:Y:S01]  /*14a0*/  LEA.HI R4, R0.reuse, R3.reuse, RZ, 0x2 ;  /* 0x0000000300047211 */ /* 0x0c0fe200078f10ff */
[----:B------:R-:W-:Y:S01]  /*14b0*/  UMOV UR41, 0x400 ;  /* 0x0000040000297882 */ /* 0x000fe20000000000 */
[----:B------:R-:W-:Y:S01]  /*14c0*/  LEA.HI R0, R0, R3, RZ, 0x5 ;  /* 0x0000000300007211 */ /* 0x000fe200078f28ff */
[----:B------:R-:W-:Y:S01]  /*14d0*/  UISETP.LT.AND UP0, UPT, UR40, 0x1, UPT ;  /* 0x000000012800788c */ /* 0x000fe2000bf01270 */
[----:B------:R-:W-:Y:S01]  /*14e0*/  R2UR UR42, R14 ;  /* 0x000000000e2a72ca */ /* 0x000fe200000e0000 */
[----:B------:R-:W-:Y:S01]  /*14f0*/  USHF.L.U32 UR44, UR40, 0x1, URZ ;  /* 0x00000001282c7899 */ /* 0x000fe2000800063f */
[--C-:B------:R-:W-:Y:S01]  /*1500*/  SHF.R.S32.HI R156, RZ, 0x2, R4.reuse ;  /* 0x00000002ff9c7819 */ /* 0x100fe20000011404 */
[----:B------:R-:W-:Y:S01]  /*1510*/  USEL UR43, UR40, 0x1, UP0 ;  /* 0x00000001282b7887 */ /* 0x000fe20008000000 */
[----:B------:R-:W-:-:S02]  /*1520*/  SHF.R.S32.HI R5, RZ, 0x1f, R4 ;  /* 0x0000001fff057819 */ /* 0x000fc40000011404 */
[----:B------:R-:W-:Y:S01]  /*1530*/  LOP3.LUT R158, R4, 0xfffffffc, RZ, 0xc0, !PT ;  /* 0xfffffffc049e7812 */ /* 0x000fe200078ec0ff */
[----:B------:R-:W-:Y:S01]  /*1540*/  UIADD3 UR43, -UR43, UR40, URZ ;  /* 0x000000282b2b7290 */ /* 0x000fe2000fffe13f */
[----:B------:R-:W-:Y:S02]  /*1550*/  LEA.HI R5, R5, R156, RZ, 0x3 ;  /* 0x0000009c05057211 */ /* 0x000fe400078f18ff */
[----:B------:R-:W-:Y:S01]  /*1560*/  ISETP.NE.AND P0, PT, R14, RZ, PT ;  /* 0x000000ff0e00720c */ /* 0x000fe20003f05270 */
[----:B------:R-:W-:Y:S01]  /*1570*/  IMAD.IADD R158, R3, 0x1, -R158 ;  /* 0x00000001039e7824 */ /* 0x000fe200078e0a9e */
[----:B------:R-:W-:Y:S01]  /*1580*/  LOP3.LUT R5, R5, 0xfffffff8, RZ, 0xc0, !PT ;  /* 0xfffffff805057812 */ /* 0x000fe200078ec0ff */
[----:B------:R-:W-:Y:S01]  /*1590*/  USHF.L.U32 UR42, UR42, 0x3, URZ ;  /* 0x000000032a2a7899 */ /* 0x000fe2000800063f */
[----:B------:R-:W-:Y:S02]  /*15a0*/  LOP3.LUT R174, R16, 0x1, RZ, 0xfc, !PT ;  /* 0x0000000110ae7812 */ /* 0x000fe400078efcff */
[----:B------:R-:W-:Y:S01]  /*15b0*/  SEL R175, RZ, 0x1, P0 ;  /* 0x00000001ffaf7807 */ /* 0x000fe20000000000 */
[----:B------:R-:W-:Y:S01]  /*15c0*/  IMAD.IADD R156, R156, 0x1, -R5 ;  /* 0x000000019c9c7824 */ /* 0x000fe200078e0a05 */
[----:B-1----:R-:W-:Y:S01]  /*15d0*/  ULEA UR41, UR4, UR41, 0x18 ;  /* 0x0000002904297291 */ /* 0x002fe2000f8ec03f */
[----:B------:R-:W-:Y:S01]  /*15e0*/  SHF.R.S32.HI R5, RZ, 0x5, R0 ;  /* 0x00000005ff057819 */ /* 0x000fe20000011400 */
[----:B------:R-:W-:Y:S01]  /*15f0*/  IMAD.U32 R160, RZ, RZ, UR42 ;  /* 0x0000002affa07e24 */ /* 0x000fe2000f8e00ff */
[----:B------:R-:W-:Y:S01]  /*1600*/  ULDC UR4, c[0x0][0x284] ;  /* 0x0000a10000047ab9 */ /* 0x000fe20000000800 */
[----:B------:R-:W-:Y:S01]  /*1610*/  UIADD3 UR45, UR41, 0x60, URZ ;  /* 0x00000060292d7890 */ /* 0x000fe2000fffe03f */
[--C-:B------:R-:W-:Y:S01]  /*1620*/  SHF.R.S32.HI R157, RZ, 0x1f, R156.reuse ;  /* 0x0000001fff9d7819 */ /* 0x100fe2000001149c */
[----:B------:R-:W-:Y:S01]  /*1630*/  IMAD R163, R5, -0x10, -R156 ;  /* 0xfffffff005a37824 */ /* 0x000fe200078e0a9c */
[----:B------:R-:W-:-:S02]  /*1640*/  LOP3.LUT R162, R160, 0x8, RZ, 0xc0, !PT ;  /* 0x00000008a0a27812 */ /* 0x000fc400078ec0ff */
[----:B------:R-:W-:Y:S01]  /*1650*/  LOP3.LUT R160, R160, 0x8, RZ, 0xc, !PT ;  /* 0x00000008a0a07812 */ /* 0x000fe200078e0cff */
[----:B------:R-:W-:Y:S01]  /*1660*/  IMAD.U32 R159, RZ, RZ, UR45 ;  /* 0x0000002dff9f7e24 */ /* 0x000fe2000f8e00ff */
[----:B------:R-:W-:Y:S01]  /*1670*/  LOP3.LUT R162, R162, 0x18, RZ, 0x3c, !PT ;  /* 0x00000018a2a27812 */ /* 0x000fe200078e3cff */
[----:B------:R-:W-:-:S04]  /*1680*/  IMAD.WIDE R156, R5, 0x10, R156 ;  /* 0x00000010059c7825 */ /* 0x000fc800078e029c */
[----:B------:R-:W-:Y:S02]  /*1690*/  VIADD R161, R159, UR42 ;  /* 0x0000002a9fa17c36 */ /* 0x000fe40008000000 */
[----:B------:R-:W-:-:S07]  /*16a0*/  VIADD R163, R163, UR4 ;  /* 0x00000004a3a37c36 */ /* 0x000fce0008000000 */
.L_x_294:
[----:B------:R-:W-:Y:S01]  /*16b0*/  SHF.L.U32 R0, R175, 0x1f, RZ ;  /* 0x0000001faf007819 */ /* 0x000fe200000006ff */
[----:B------:R-:W-:Y:S02]  /*16c0*/  ULDC UR4, c[0x0][0x28c] ;  /* 0x0000a30000047ab9 */ /* 0x000fe40000000800 */
[----:B------:R-:W-:Y:S01]  /*16d0*/  ISETP.LT.AND P1, PT, RZ, UR4, PT ;  /* 0x00000004ff007c0c */ /* 0x000fe2000bf21270 */
[----:B------:R-:W1:Y:S02]  /*16e0*/  SYNCS.PHASECHK.TRANS64.TRYWAIT P0, [R159+UR42], R0 ;  /* 0x000000009f0075a7 */ /* 0x000e64000800016a */
[----:B-1-34-:R-:W-:Y:S10]  /*16f0*/  @!P0 BRA `(.L_x_19) ;  /* 0x000000a000088947 */ /* 0x01aff40003800000 */
.L_x_317:
[----:B------:R-:W-:Y:S05]  /*1700*/  @P1 BRA `(.L_x_20) ;  /* 0x0000000000401947 */ /* 0x000fea0003800000 */
[----:B-1----:R-:W-:Y:S01]  /*1710*/  MOV R0, 0x0 ;  /* 0x0000000000007802 */ /* 0x002fe20000000f00 */
[----:B------:R-:W-:Y:S01]  /*1720*/  ULDC.64 UR4, c[0x4][0x68] ;  /* 0x01001a0000047ab9 */ /* 0x000fe20000000a00 */
[----:B------:R-:W-:Y:S01]  /*1730*/  ULDC.64 UR6, c[0x4][0x8] ;  /* 0x0100020000067ab9 */ /* 0x000fe20000000a00 */
[----:B------:R-:W-:Y:S01]  /*1740*/  IMAD.U32 R4, RZ, RZ, UR4 ;  /* 0x00000004ff047e24 */ /* 0x000fe2000f8e00ff */
[----:B------:R1:W2:Y:S01]  /*1750*/  LDC.64 R14, c[0x4][R0] ;  /* 0x01000000000e7b82 */ /* 0x0002a20000000a00 */
[----:B------:R-:W-:Y:S01]  /*1760*/  IMAD.U32 R5, RZ, RZ, UR5 ;  /* 0x00000005ff057e24 */ /* 0x000fe2000f8e00ff */
[----:B------:R-:W-:Y:S01]  /*1770*/  ULDC.64 UR4, c[0x4][0x70] ;  /* 0x01001c0000047ab9 */ /* 0x000fe20000000a00 */
[----:B------:R-:W-:Y:S02]  /*1780*/  IMAD.U32 R10, RZ, RZ, UR6 ;  /* 0x00000006ff0a7e24 */ /* 0x000fe4000f8e00ff */
[----:B------:R-:W-:Y:S02]  /*1790*/  IMAD.U32 R6, RZ, RZ, UR4 ;  /* 0x00000004ff067e24 */ /* 0x000fe4000f8e00ff */
[----:B------:R-:W-:-:S02]  /*17a0*/  IMAD.U32 R7, RZ, RZ, UR5 ;  /* 0x00000005ff077e24 */ /* 0x000fc4000f8e00ff */
[----:B------:R-:W-:Y:S02]  /*17b0*/  IMAD.U32 R11, RZ, RZ, UR7 ;  /* 0x00000007ff0b7e24 */ /* 0x000fe4000f8e00ff */
[----:B------:R-:W-:Y:S02]  /*17c0*/  IMAD.MOV.U32 R8, RZ, RZ, 0x1e1 ;  /* 0x000001e1ff087424 */ /* 0x000fe400078e00ff */
[----:B0-----:R-:W-:Y:S02]  /*17d0*/  IMAD.MOV.U32 R12, RZ, RZ, 0x1 ;  /* 0x00000001ff0c7424 */ /* 0x001fe400078e00ff */
[----:B-1----:R-:W-:-:S07]  /*17e0*/  IMAD.MOV.U32 R13, RZ, RZ, RZ ;  /* 0x000000ffff0d7224 */ /* 0x002fce00078e00ff */
[----:B------:R-:W-:-:S07]  /*17f0*/  LEPC R20, `(.L_x_20) ;  /* 0x000000001014794e */ /* 0x000fce0000000000 */
[----:B--2--5:R-:W-:Y:S05]  /*1800*/  CALL.ABS.NOINC R14 ;  /* 0x000000000e007343 */ /* 0x024fea0003c00000 */
.L_x_20:
[----:B------:R-:W-:-:S13]  /*1810*/  ISETP.NE.AND P0, PT, R174, 0x3, PT ;  /* 0x00000003ae00780c */ /* 0x000fda0003f05270 */
[----:B------:R-:W-:Y:S05]  /*1820*/  @!P0 BRA `(.L_x_21) ;  /* 0x0000000000048947 */ /* 0x000fea0003800000 */
[----:B------:R-:W-:Y:S01]  /*1830*/  BPT.TRAP 0x1 ;  /* 0x000000040000795c */ /* 0x000fe20000300000 */
.L_x_21:
[----:B------:R-:W-:Y:S02]  /*1840*/  IMAD.U32 R3, RZ, RZ, UR38 ;  /* 0x00000026ff037e24 */ /* 0x000fe4000f8e00ff */
[----:B-1----:R-:W-:-:S03]  /*1850*/  IMAD.U32 R0, RZ, RZ, UR39 ;  /* 0x00000027ff007e24 */ /* 0x002fc6000f8e00ff */
[----:B------:R-:W-:Y:S02]  /*1860*/  LEA R3, R3, UR41, 0x3 ;  /* 0x0000002903037c11 */ /* 0x000fe4000f8e18ff */
[----:B------:R-:W-:-:S04]  /*1870*/  SHF.L.U32 R0, R0, 0x1f, RZ ;  /* 0x0000001f00007819 */ /* 0x000fc800000006ff */
[----:B------:R1:W2:Y:S01]  /*1880*/  SYNCS.PHASECHK.TRANS64.TRYWAIT P1, [R3+URZ], R0 ;  /* 0x00000000030075a7 */ /* 0x0002a2000802017f */
[----:B------:R-:W-:Y:S05]  /*1890*/  @!P0 BRA `(.L_x_22) ;  /* 0x0000000000048947 */ /* 0x000fea0003800000 */
[----:B------:R-:W-:Y:S01]  /*18a0*/  BPT.TRAP 0x1 ;  /* 0x000000040000795c */ /* 0x000fe20000300000 */
.L_x_22:
[----:B------:R-:W-:-:S05]  /*18b0*/  IMAD.U32 R4, RZ, RZ, UR43 ;  /* 0x0000002bff047e24 */ /* 0x000fca000f8e00ff */
[----:B------:R-:W-:Y:S01]  /*18c0*/  ISETP.GE.AND P2, PT, R4, 0x1, PT ;  /* 0x000000010400780c */ /* 0x000fe20003f46270 */
[----:B--2---:R-:W-:-:S12]  /*18d0*/  @P1 BRA `(.L_x_23) ;  /* 0x0000000000081947 */ /* 0x004fd80003800000 */
[----:B------:R-:W2:Y:S02]  /*18e0*/  SYNCS.PHASECHK.TRANS64.TRYWAIT P1, [R3+URZ], R0 ;  /* 0x00000000030075a7 */ /* 0x000ea4000802017f */
[----:B--2---:R-:W-:Y:S05]  /*18f0*/  @!P1 BRA `(.L_x_24) ;  /* 0x0000009c009c9947 */ /* 0x004fea0003800000 */
.L_x_23:
[----:B------:R-:W-:Y:S05]  /*1900*/  WARPSYNC.ALL ;  /* 0x0000000000007948 */ /* 0x000fea0003800000 */
[----:B------:R-:W-:Y:S01]  /*1910*/  UIADD3 UR4, UR41, 0x180, URZ ;  /* 0x0000018029047890 */ /* 0x000fe2000fffe03f */
[----:B------:R-:W-:Y:S01]  /*1920*/  WARPGROUP.ARRIVE ;  /* 0x00000000000079c5 */ /* 0x000fe20000000000 */
[----:B------:R-:W-:Y:S02]  /*1930*/  UIADD3 UR5, UR41, 0xa180, URZ ;  /* 0x0000a18029057890 */ /* 0x000fe4000fffe03f */
[----:B------:R-:W-:Y:S02]  /*1940*/  USHF.R.U32.HI UR4, URZ, 0x4, UR4 ;  /* 0x000000043f047899 */ /* 0x000fe40008011604 */
[----:B------:R-:W-:-:S02]  /*1950*/  USHF.R.U32.HI UR5, URZ, 0x4, UR5 ;  /* 0x000000043f057899 */ /* 0x000fc40008011605 */
[----:B------:R-:W-:Y:S02]  /*1960*/  ULOP3.LUT UR4, UR4, 0x3fff, URZ, 0xc0, !UPT ;  /* 0x00003fff04047892 */ /* 0x000fe4000f8ec03f */
[----:B------:R-:W-:Y:S02]  /*1970*/  ULOP3.LUT UR5, UR5, 0x3fff, URZ, 0xc0, !UPT ;  /* 0x00003fff05057892 */ /* 0x000fe4000f8ec03f */
[----:B------:R-:W-:Y:S02]  /*1980*/  ULOP3.LUT UR8, UR4, 0x10000, URZ, 0xfc, !UPT ;  /* 0x0001000004087892 */ /* 0x000fe4000f8efc3f */
[----:B------:R-:W-:Y:S02]  /*1990*/  ULOP3.LUT UR9, UR5, 0x10000, URZ, 0xfc, !UPT ;  /* 0x0001000005097892 */ /* 0x000fe4000f8efc3f */
[----:B------:R-:W-:Y:S02]  /*19a0*/  ULEA UR10, UR38, UR8, 0x9 ;  /* 0x00000008260a7291 */ /* 0x000fe4000f8e483f */
[----:B------:R-:W-:Y:S01]  /*19b0*/  ULEA UR11, UR38, UR9, 0xb ;  /* 0x00000009260b7291 */ /* 0x000fe2000f8e583f */
[----:B------:R-:W-:Y:S01]  /*19c0*/  UMOV UR5, 0x40000040 ;  /* 0x4000004000057882 */ /* 0x000fe20000000000 */
[----:B------:R-:W-:-:S03]  /*19d0*/  UMOV UR7, 0x40000040 ;  /* 0x4000004000077882 */ /* 0x000fc60000000000 */
[----:B------:R-:W-:Y:S02]  /*19e0*/  UMOV UR4, UR10 ;  /* 0x0000000a00047c82 */ /* 0x000fe40008000000 */
[----:B------:R-:W-:Y:S02]  /*19f0*/  UMOV UR6, UR11 ;  /* 0x0000000b00067c82 */ /* 0x000fe40008000000 */
[----:B------:R-:W-:Y:S01]  /*1a00*/  HGMMA.64x256x16.F32 R24, gdesc[UR4], RZ, !UPT, gsb0 ;  /* 0x03e00000041879f0 */ /* 0x000fe2000c0008ff */
[----:B------:R-:W-:Y:S02]  /*1a10*/  UIADD3 UR4, UR10, 0x2, URZ ;  /* 0x000000020a047890 */ /* 0x000fe4000fffe03f */
[----:B------:R-:W-:Y:S01]  /*1a20*/  UIADD3 UR6, UR11, 0x2, URZ ;  /* 0x000000020b067890 */ /* 0x000fe2000fffe03f */
[----:B------:R-:W-:Y:S01]  /*1a30*/  UMOV UR5, 0x40000040 ;  /* 0x4000004000057882 */ /* 0x000fe20000000000 */
[----:B------:R-:W-:Y:S01]  /*1a40*/  UMOV UR7, 0x40000040 ;  /* 0x4000004000077882 */ /* 0x000fe20000000000 */
[----:B------:R-:W-:-:S02]  /*1a50*/  WARPGROUP.DEPBAR.LE gsb0, 0x0 ;  /* 0x00008000000079c5 */ /* 0x000fc40000010000 */
[----:B------:R-:W-:-:S15]  /*1a60*/  WARPGROUP.ARRIVE ;  /* 0x00000000000079c5 */ /* 0x000fde0000000000 */
[----:B------:R-:W-:-:S05]  /*1a70*/  NOP ;  /* 0x0000000000007918 */ /* 0x000fca0000000000 */
[----:B------:R-:W-:Y:S01]  /*1a80*/  HGMMA.64x256x16.F32 R24, gdesc[UR4], R24, gsb0 ;  /* 0x03e00000041879f0 */ /* 0x000fe20008000818 */
[----:B------:R-:W-:Y:S02]  /*1a90*/  UIADD3 UR4, UR10, 0x4, URZ ;  /* 0x000000040a047890 */ /* 0x000fe4000fffe03f */
[----:B------:R-:W-:Y:S01]  /*1aa0*/  UIADD3 UR6, UR11, 0x4, URZ ;  /* 0x000000040b067890 */ /* 0x000fe2000fffe03f */
[----:B------:R-:W-:Y:S01]  /*1ab0*/  UMOV UR5, 0x40000040 ;  /* 0x4000004000057882 */ /* 0x000fe20000000000 */
[----:B------:R-:W-:Y:S01]  /*1ac0*/  UMOV UR7, 0x40000040 ;  /* 0x4000004000077882 */ /* 0x000fe20000000000 */
[----:B------:R-:W-:Y:S02]  /*1ad0*/  WARPGROUP.DEPBAR.LE gsb0, 0x0 ;  /* 0x00008000000079c5 */ /* 0x000fe40000010000 */
        /* <DEDUP_REMOVED lines=10> */
[----:B------:R-:W-:Y:S03]  /*1b80*/  HGMMA.64x256x16.F32 R24, gdesc[UR4], R24, gsb0 ;  /* 0x03e00000041879f0 */ /* 0x000fe60008000818 */
[----:B------:R-:W-:Y:S02]  /*1b90*/  WARPGROUP.DEPBAR.LE gsb0, 0x0 ;  /* 0x00008000000079c5 */ /* 0x000fe40000010000 */
[----:B------:R-:W-:Y:S05]  /*1ba0*/  @!P2 BRA `(.L_x_25) ;  /* 0x000000040020a947 */ /* 0x000fea0003800000 */
[----:B------:R-:W-:Y:S01]  /*1bb0*/  UIADD3 UR4, UR38, 0x1, URZ ;  /* 0x0000000126047890 */ /* 0x000fe2000fffe03f */
[----:B-12---:R-:W-:Y:S02]  /*1bc0*/  IMAD.U32 R0, RZ, RZ, UR43 ;  /* 0x0000002bff007e24 */ /* 0x006fe4000f8e00ff */
[----:B------:R-:W-:Y:S01]  /*1bd0*/  IMAD.U32 R3, RZ, RZ, UR38 ;  /* 0x00000026ff037e24 */ /* 0x000fe2000f8e00ff */
[----:B------:R-:W-:-:S04]  /*1be0*/  UISETP.NE.AND UP0, UPT, UR4, 0x5, UPT ;  /* 0x000000050400788c */ /* 0x000fc8000bf05270 */
[----:B------:R-:W-:Y:S02]  /*1bf0*/  USEL UR5, URZ, 0x1, UP0 ;  /* 0x000000013f057887 */ /* 0x000fe40008000000 */
[----:B------:R-:W-:Y:S02]  /*1c00*/  USEL UR10, UR4, URZ, UP0 ;  /* 0x0000003f040a7287 */ /* 0x000fe40008000000 */
[----:B------:R-:W-:-:S06]  /*1c10*/  ULOP3.LUT UR5, UR39, UR5, URZ, 0x3c, !UPT ;  /* 0x0000000527057292 */ /* 0x000fcc000f8e3c3f */
[----:B------:R-:W-:-:S07]  /*1c20*/  IMAD.U32 R6, RZ, RZ, UR5 ;  /* 0x00000005ff067e24 */ /* 0x000fce000f8e00ff */
.L_x_32:
[----:B------:R-:W-:Y:S05]  /*1c30*/  @!P0 BRA `(.L_x_26) ;  /* 0x0000000000048947 */ /* 0x000fea0003800000 */
[----:B------:R-:W-:Y:S01]  /*1c40*/  BPT.TRAP 0x1 ;  /* 0x000000040000795c */ /* 0x000fe20000300000 */
.L_x_26:
[----:B------:R-:W-:Y:S01]  /*1c50*/  ULEA UR4, UR10, UR41, 0x3 ;  /* 0x000000290a047291 */ /* 0x000fe2000f8e183f */
[----:B------:R-:W-:-:S08]  /*1c60*/  SHF.L.U32 R4, R6, 0x1f, RZ ;  /* 0x0000001f06047819 */ /* 0x000fd000000006ff */
[----:B------:R1:W2:Y:S01]  /*1c70*/  SYNCS.PHASECHK.TRANS64.TRYWAIT P1, [UR4], R4 ;  /* 0x00000004ff0075a7 */ /* 0x0002a20008020144 */
[----:B------:R-:W-:Y:S05]  /*1c80*/  @!P0 BRA `(.L_x_27) ;  /* 0x0000000000048947 */ /* 0x000fea0003800000 */
[----:B------:R-:W-:Y:S01]  /*1c90*/  BPT.TRAP 0x1 ;  /* 0x000000040000795c */ /* 0x000fe20000300000 */
.L_x_27:
[----:B--2---:R-:W-:Y:S05]  /*1ca0*/  @P1 BRA `(.L_x_28) ;  /* 0x0000000000081947 */ /* 0x004fea0003800000 */
[----:B------:R-:W2:Y:S02]  /*1cb0*/  SYNCS.PHASECHK.TRANS64.TRYWAIT P1, [UR4], R4 ;  /* 0x00000004ff0075a7 */ /* 0x000ea40008020144 */
[----:B--2---:R-:W-:Y:S05]  /*1cc0*/  @!P1 BRA `(.L_x_29) ;  /* 0x0000009800bc9947 */ /* 0x004fea0003800000 */
.L_x_28:
[----:B------:R-:W-:Y:S01]  /*1cd0*/  ULEA UR11, UR10, UR8, 0x9 ;  /* 0x000000080a0b7291 */ /* 0x000fe2000f8e483f */
[----:B------:R-:W-:Y:S01]  /*1ce0*/  WARPGROUP.ARRIVE ;  /* 0x00000000000079c5 */ /* 0x000fe20000000000 */
[----:B------:R-:W-:Y:S01]  /*1cf0*/  ULEA UR12, UR10, UR9, 0xb ;  /* 0x000000090a0c7291 */ /* 0x000fe2000f8e583f */
[----:B------:R-:W-:Y:S01]  /*1d00*/  UMOV UR5, 0x40000040 ;  /* 0x4000004000057882 */ /* 0x000fe20000000000 */
[----:B------:R-:W-:-:S03]  /*1d10*/  UMOV UR7, 0x40000040 ;  /* 0x4000004000077882 */ /* 0x000fc60000000000 */
[----:B------:R-:W-:Y:S02]  /*1d20*/  UMOV UR4, UR11 ;  /* 0x0000000b00047c82 */ /* 0x000fe40008000000 */
[----:B------:R-:W-:Y:S02]  /*1d30*/  UMOV UR6, UR12 ;  /* 0x0000000c00067c82 */ /* 0x000fe40008000000 */
[----:B------:R-:W-:Y:S01]  /*1d40*/  HGMMA.64x256x16.F32 R24, gdesc[UR4], R24, gsb0 ;  /* 0x03e00000041879f0 */ /* 0x000fe20008000818 */
        /* <DEDUP_REMOVED lines=26> */
[----:B------:R-:W-:Y:S01]  /*1ef0*/  BPT.TRAP 0x1 ;  /* 0x000000040000795c */ /* 0x000fe20000300000 */
.L_x_30:
[----:B------:R-:W-:-:S13]  /*1f00*/  ISETP.NE.AND P1, PT, R153, RZ, PT ;  /* 0x000000ff9900720c */ /* 0x000fda0003f25270 */
[----:B-12---:R-:W-:-:S05]  /*1f10*/  @P1 LEA R4, R3, UR41, 0x3 ;  /* 0x0000002903041c11 */ /* 0x006fca000f8e18ff */
[----:B------:R-:W-:-:S05]  /*1f20*/  @P1 VIADD R5, R4, 0x28 ;  /* 0x0000002804051836 */ /* 0x000fca0000000000 */
[----:B------:R-:W-:-:S04]  /*1f30*/  @P1 PRMT R5, R152, 0x654, R5 ;  /* 0x0000065498051816 */ /* 0x000fc80000000005 */
[----:B------:R1:W-:Y:S01]  /*1f40*/  @P1 SYNCS.ARRIVE.TRANS64.RED.A1T0 RZ, [R5+URZ], RZ ;  /* 0x000000ff05ff19a7 */ /* 0x0003e2000810043f */
[----:B------:R-:W-:-:S13]  /*1f50*/  ISETP.GT.U32.AND P1, PT, R16, 0x1, PT ;  /* 0x000000011000780c */ /* 0x000fda0003f24070 */
[----:B-1----:R-:W-:Y:S05]  /*1f60*/  @P1 BRA `(.L_x_31) ;  /* 0x0000000000041947 */ /* 0x002fea0003800000 */
[----:B------:R-:W-:Y:S01]  /*1f70*/  BPT.TRAP 0x1 ;  /* 0x000000040000795c */ /* 0x000fe20000300000 */
.L_x_31:
[----:B------:R-:W-:Y:S01]  /*1f80*/  UIADD3 UR10, UR10, 0x1, URZ ;  /* 0x000000010a0a7890 */ /* 0x000fe2000fffe03f */
[C---:B------:R-:W-:Y:S01]  /*1f90*/  ISETP.GT.AND P2, PT, R0.reuse, 0x1, PT ;  /* 0x000000010000780c */ /* 0x040fe20003f44270 */
[----:B------:R-:W-:Y:S02]  /*1fa0*/  VIADD R3, R3, 0x1 ;  /* 0x0000000103037836 */ /* 0x000fe40000000000 */
[----:B------:R-:W-:Y:S01]  /*1fb0*/  UISETP.NE.AND UP0, UPT, UR10, 0x5, UPT ;  /* 0x000000050a00788c */ /* 0x000fe2000bf05270 */
[----:B------:R-:W-:Y:S02]  /*1fc0*/  VIADD R0, R0, 0xffffffff ;  /* 0xffffffff00007836 */ /* 0x000fe40000000000 */
[C---:B------:R-:W-:Y:S01]  /*1fd0*/  ISETP.NE.AND P1, PT, R3.reuse, 0x5, PT ;  /* 0x000000050300780c */ /* 0x040fe20003f25270 */
[----:B------:R-:W-:Y:S02]  /*1fe0*/  USEL UR4, URZ, 0x1, UP0 ;  /* 0x000000013f047887 */ /* 0x000fe40008000000 */
[----:B------:R-:W-:Y:S01]  /*1ff0*/  USEL UR10, UR10, URZ, UP0 ;  /* 0x0000003f0a0a7287 */ /* 0x000fe20008000000 */
[----:B------:R-:W-:-:S03]  /*2000*/  SEL R3, R3, RZ, P1 ;  /* 0x000000ff03037207 */ /* 0x000fc60000800000 */
[----:B------:R-:W-:Y:S01]  /*2010*/  LOP3.LUT R6, R6, UR4, RZ, 0x3c, !PT ;  /* 0x0000000406067c12 */ /* 0x000fe2000f8e3cff */
[----:B------:R-:W-:Y:S07]  /*2020*/  @P2 BRA `(.L_x_32) ;  /* 0xfffffffc00002947 */ /* 0x000fee000383ffff */
.L_x_25:
[----:B-12---:R-:W1:Y:S01]  /*2030*/  LDC R0, c[0x0][0x28c] ;  /* 0x0000a300ff007b82 */ /* 0x006e620000000800 */
[----:B------:R2:W-:Y:S01]  /*2040*/  SYNCS.ARRIVE.TRANS64.A1T0 RZ, [R160+UR45], RZ ;  /* 0x000000ffa0ff79a7 */ /* 0x0005e2000810002d */
[----:B-1----:R-:W-:-:S13]  /*2050*/  ISETP.GE.AND P1, PT, R0, 0x1, PT ;  /* 0x000000010000780c */ /* 0x002fda0003f26270 */
[----:B--2---:R-:W-:Y:S05]  /*2060*/  @!P1 BRA `(.L_x_33) ;  /* 0x0000000000449947 */ /* 0x004fea0003800000 */
[----:B------:R-:W-:Y:S05]  /*2070*/  @!P0 BRA `(.L_x_34) ;  /* 0x0000000000048947 */ /* 0x000fea0003800000 */
[----:B------:R-:W-:Y:S01]  /*2080*/  BPT.TRAP 0x1 ;  /* 0x000000040000795c */ /* 0x000fe20000300000 */
.L_x_34:
[----:B------:R-:W-:-:S13]  /*2090*/  ISETP.NE.AND P0, PT, R153, RZ, PT ;  /* 0x000000ff9900720c */ /* 0x000fda0003f05270 */
[----:B------:R-:W-:-:S05]  /*20a0*/  VOTEU.ANY UP0, P0 ;  /* 0x00000000003f7886 */ /* 0x000fca0000000100 */
[----:B------:R-:W-:-:S06]  /*20b0*/  @UP0 UIADD3 UR4, UR43, UR38, URZ ;  /* 0x000000262b040290 */ /* 0x000fcc000fffe03f */
[----:B------:R-:W-:Y:S02]  /*20c0*/  IMAD.U32 R4, RZ, RZ, UR4 ;  /* 0x00000004ff047e24 */ /* 0x000fe4000f8e00ff */
[----:B------:R-:W-:Y:S02]  /*20d0*/  IMAD.U32 R3, RZ, RZ, UR4 ;  /* 0x00000004ff037e24 */ /* 0x000fe4000f8e00ff */
[----:B------:R-:W-:-:S05]  /*20e0*/  @P0 IMAD.WIDE.U32 R4, R4, -0x33333333, RZ ;  /* 0xcccccccd04040825 */ /* 0x000fca00078e00ff */
[----:B------:R-:W-:-:S05]  /*20f0*/  @P0 SHF.R.U32.HI R0, RZ, 0x2, R5 ;  /* 0x00000002ff000819 */ /* 0x000fca0000011605 */
[----:B------:R-:W-:-:S05]  /*2100*/  @P0 IMAD R0, R0, -0x5, R3 ;  /* 0xfffffffb00000824 */ /* 0x000fca00078e0203 */
[----:B------:R-:W-:-:S05]  /*2110*/  @P0 LEA R0, R0, UR41, 0x3 ;  /* 0x0000002900000c11 */ /* 0x000fca000f8e18ff */
[----:B------:R-:W-:-:S05]  /*2120*/  @P0 VIADD R3, R0, 0x28 ;  /* 0x0000002800030836 */ /* 0x000fca0000000000 */
[----:B------:R-:W-:-:S04]  /*2130*/  @P0 PRMT R3, R152, 0x654, R3 ;  /* 0x0000065498030816 */ /* 0x000fc80000000003 */
[----:B------:R1:W-:Y:S01]  /*2140*/  @P0 SYNCS.ARRIVE.TRANS64.RED.A1T0 RZ, [R3+URZ], RZ ;  /* 0x000000ff03ff09a7 */ /* 0x0003e2000810043f */
[----:B------:R-:W-:-:S13]  /*2150*/  ISETP.GT.U32.AND P0, PT, R16, 0x1, PT ;  /* 0x000000011000780c */ /* 0x000fda0003f04070 */
[----:B-1----:R-:W-:Y:S05]  /*2160*/  @P0 BRA `(.L_x_33) ;  /* 0x0000000000040947 */ /* 0x002fea0003800000 */
[----:B------:R-:W-:Y:S01]  /*2170*/  BPT.TRAP 0x1 ;  /* 0x000000040000795c */ /* 0x000fe20000300000 */
.L_x_33:
[----:B------:R-:W-:Y:S01]  /*2180*/  SHF.L.U32 R0, R175, 0x1f, RZ ;  /* 0x0000001faf007819 */ /* 0x000fe200000006ff */
[----:B------:R-:W-:Y:S01]  /*2190*/  UIADD3 UR38, UR44, UR38, URZ ;  /* 0x000000262c267290 */ /* 0x000fe2000fffe03f */
[----:B------:R-:W1:Y:S01]  /*21a0*/  LDC R15, c[0x0][0x288] ;  /* 0x0000a200ff0f7b82 */ /* 0x000e620000000800 */
[----:B------:R-:W-:Y:S01]  /*21b0*/  UISETP.GE.U32.AND UP1, UPT, UR44, 0x5, UPT ;  /* 0x000000052c00788c */ /* 0x000fe2000bf26070 */
[----:B------:R-:W-:Y:S01]  /*21c0*/  IMAD.SHL.U32 R8, R158, 0x2, RZ ;  /* 0x000000029e087824 */ /* 0x000fe200078e00ff */
[----:B------:R-:W-:Y:S02]  /*21d0*/  UISETP.GT.U32.AND UP0, UPT, UR38, 0x4, UPT ;  /* 0x000000042600788c */ /* 0x000fe4000bf04070 */
[----:B------:R-:W-:Y:S02]  /*21e0*/  UIMAD.WIDE.U32 UR4, UR38, -0x33333333, URZ ;  /* 0xcccccccd260478a5 */ /* 0x000fe4000f8e003f */
[----:B------:R-:W-:Y:S01]  /*21f0*/  UISETP.LT.U32.AND UP0, UPT, UR44, 0x5, UP0 ;  /* 0x000000052c00788c */ /* 0x000fe20008701070 */
[----:B------:R-:W2:Y:S01]  /*2200*/  SYNCS.PHASECHK.TRANS64.TRYWAIT P0, [R159+UR42+0x10], R0 ;  /* 0x000010009f0075a7 */ /* 0x000ea2000800016a */
[----:B------:R-:W-:Y:S01]  /*2210*/  USHF.R.U32.HI UR4, URZ, 0x2, UR5 ;  /* 0x000000023f047899 */ /* 0x000fe20008011605 */
[----:B------:R-:W-:Y:S01]  /*2220*/  SHF.R.S32.HI R9, RZ, 0x1f, R8 ;  /* 0x0000001fff097819 */ /* 0x000fe20000011408 */
[----:B------:R-:W-:-:S02]  /*2230*/  USEL UR6, URZ, 0x1, !UP0 ;  /* 0x000000013f067887 */ /* 0x000fc4000c000000 */
[----:B------:R-:W-:Y:S02]  /*2240*/  UIMAD UR38, UR4, -0x5, UR38 ;  /* 0xfffffffb042678a4 */ /* 0x000fe4000f8e0226 */
[----:B------:R-:W-:-:S04]  /*2250*/  ULOP3.LUT UR39, UR39, UR6, URZ, 0x3c, !UPT ;  /* 0x0000000627277292 */ /* 0x000fc8000f8e3c3f */
[----:B------:R-:W-:Y:S01]  /*2260*/  @UP1 ULOP3.LUT UR39, UR39, 0x1, UR4, 0x78, !UPT ;  /* 0x0000000127271892 */ /* 0x000fe2000f8e7804 */
[----:B-12---:R-:W-:Y:S11]  /*2270*/  @!P0 BRA `(.L_x_35) ;  /* 0x0000009400688947 */ /* 0x006ff60003800000 */
.L_x_318:
[----:B------:R-:W-:Y:S01]  /*2280*/  IMAD.SHL.U32 R14, R19, 0x40, RZ ;  /* 0x00000040130e7824 */ /* 0x000fe200078e00ff */
[----:B------:R-:W-:Y:S01]  /*2290*/  ULDC UR6, c[0x0][0x284] ;  /* 0x0000a10000067ab9 */ /* 0x000fe20000000800 */
[----:B0-----:R-:W-:Y:S01]  /*22a0*/  IMAD.SHL.U32 R12, R22, 0x100, RZ ;  /* 0x00000100160c7824 */ /* 0x001fe200078e00ff */
[----:B------:R-:W-:Y:S01]  /*22b0*/  SHF.R.S32.HI R165, RZ, 0x1f, R2 ;  /* 0x0000001fffa57819 */ /* 0x000fe20000011402 */
[----:B------:R-:W-:Y:S01]  /*22c0*/  ULDC.64 UR4, c[0x0][0x5d0] ;  /* 0x0001740000047ab9 */ /* 0x000fe20000000a00 */
[----:B------:R-:W-:Y:S01]  /*22d0*/  ISETP.GE.AND P0, PT, R14, UR6, PT ;  /* 0x000000060e007c0c */ /* 0x000fe2000bf06270 */
[----:B------:R-:W-:Y:S01]  /*22e0*/  IMAD.WIDE.U32 R4, R2, UR4, R8 ;  /* 0x0000000402047c25 */ /* 0x000fe2000f8e0008 */
[----:B------:R-:W-:Y:S02]  /*22f0*/  SHF.R.S32.HI R13, RZ, 0x1f, R12 ;  /* 0x0000001fff0d7819 */ /* 0x000fe4000001140c */
[C---:B------:R-:W-:Y:S01]  /*2300*/  ISETP.GE.OR P0, PT, R12.reuse, R15, P0 ;  /* 0x0000000f0c00720c */ /* 0x040fe20000706670 */
[----:B------:R-:W-:Y:S01]  /*2310*/  IMAD R3, R165, UR4, RZ ;  /* 0x00000004a5037c24 */ /* 0x000fe2000f8e02ff */
[----:B------:R-:W-:-:S03]  /*2320*/  IADD3 R6, P1, R12, R4, RZ ;  /* 0x000000040c067210 */ /* 0x000fc60007f3e0ff */
[----:B------:R-:W-:-:S05]  /*2330*/  IMAD R3, R2, UR5, R3 ;  /* 0x0000000502037c24 */ /* 0x000fca000f8e0203 */
[----:B------:R-:W-:-:S03]  /*2340*/  IADD3.X R7, R13, R5, R3, P1, !PT ;  /* 0x000000050d077210 */ /* 0x000fc60000ffe403 */
[----:B------:R-:W-:Y:S05]  /*2350*/  @P0 BRA `(.L_x_36) ;  /* 0x0000007c00040947 */ /* 0x000fea0003800000 */
[----:B------:R-:W0:Y:S01]  /*2360*/  LDC.64 R10, c[0x0][0x5c8] ;  /* 0x00017200ff0a7b82 */ /* 0x000e220000000a00 */
[----:B-----5:R-:W-:Y:S01]  /*2370*/  FSETP.NEU.AND P0, PT, R155, RZ, PT ;  /* 0x000000ff9b00720b */ /* 0x020fe20003f0d000 */
[----:B------:R-:W-:Y:S01]  /*2380*/  IMAD R3, R158, -0x2, R15 ;  /* 0xfffffffe9e037824 */ /* 0x000fe200078e020f */
[----:B------:R-:W-:Y:S01]  /*2390*/  BSSY B0, `(.L_x_36) ;  /* 0x00007bd000007945 */ /* 0x000fe20003800000 */
[----:B------:R-:W-:-:S04]  /*23a0*/  IMAD.WIDE R166, R19, 0x40, R156 ;  /* 0x0000004013a67825 */ /* 0x000fc800078e029c */
[----:B-1----:R-:W-:Y:S02]  /*23b0*/  IMAD.IADD R0, R3, 0x1, -R12 ;  /* 0x0000000103007824 */ /* 0x002fe400078e0a0c */
[----:B------:R-:W-:-:S03]  /*23c0*/  IMAD.IADD R3, R163, 0x1, -R14 ;  /* 0x00000001a3037824 */ /* 0x000fc600078e0a0e */
[----:B------:R-:W-:-:S04]  /*23d0*/  ISETP.GT.AND P2, PT, R0, RZ, PT ;  /* 0x000000ff0000720c */ /* 0x000fc80003f44270 */
[----:B------:R-:W-:Y:S01]  /*23e0*/  ISETP.GT.AND P1, PT, R3, RZ, P2 ;  /* 0x000000ff0300720c */ /* 0x000fe20001724270 */
[-C--:B0-----:R-:W-:Y:S02]  /*23f0*/  IMAD R4, R167, R10.reuse, RZ ;  /* 0x0000000aa7047224 */ /* 0x081fe400078e02ff */
[----:B------:R-:W-:-:S04]  /*2400*/  IMAD.WIDE.U32 R6, R166, R10, R6 ;  /* 0x0000000aa6067225 */ /* 0x000fc800078e0006 */
[----:B------:R-:W-:-:S04]  /*2410*/  IMAD R5, R166, R11, R4 ;  /* 0x0000000ba6057224 */ /* 0x000fc800078e0204 */
[----:B------:R-:W-:Y:S01]  /*2420*/  IMAD.IADD R179, R7, 0x1, R5 ;  /* 0x0000000107b37824 */ /* 0x000fe200078e0205 */
[----:B------:R-:W-:Y:S06]  /*2430*/  @!P0 BRA `(.L_x_37) ;  /* 0x0000005400988947 */ /* 0x000fec0003800000 */
[----:B------:R-:W0:Y:S01]  /*2440*/  LDC.64 R20, c[0x0][0x5b8] ;  /* 0x00016e00ff147b82 */ /* 0x000e220000000a00 */
[----:B------:R-:W-:-:S07]  /*2450*/  ULDC.64 UR4, c[0x0][0x5c0] ;  /* 0x0001700000047ab9 */ /* 0x000fce0000000a00 */
[----:B------:R-:W1:Y:S08]  /*2460*/  LDC.64 R168, c[0x0][0x5b0] ;  /* 0x00016c00ffa87b82 */ /* 0x000e700000000a00 */
[----:B------:R-:W2:Y:S01]  /*2470*/  LDC.64 R14, c[0x0][0x5a8] ;  /* 0x00016a00ff0e7b82 */ /* 0x000ea20000000a00 */
[-C--:B0-----:R-:W-:Y:S02]  /*2480*/  IMAD R7, R165, R20.reuse, RZ ;  /* 0x00000014a5077224 */ /* 0x081fe400078e02ff */
[----:B------:R-:W-:-:S04]  /*2490*/  IMAD.WIDE.U32 R4, R2, R20, R8 ;  /* 0x0000001402047225 */ /* 0x000fc800078e0008 */
[----:B------:R-:W-:Y:S01]  /*24a0*/  IMAD R177, R2, R21, R7 ;  /* 0x0000001502b17224 */ /* 0x000fe200078e0207 */
[----:B------:R-:W-:Y:S01]  /*24b0*/  IADD3 R164, P0, R12, R4, RZ ;  /* 0x000000040ca47210 */ /* 0x000fe20007f1e0ff */
[----:B-1----:R-:W-:-:S03]  /*24c0*/  IMAD R4, R167, R168, RZ ;  /* 0x000000a8a7047224 */ /* 0x002fc600078e02ff */
[----:B------:R-:W-:Y:S01]  /*24d0*/  IADD3.X R165, R13, R5, R177, P0, !PT ;  /* 0x000000050da57210 */ /* 0x000fe200007fe4b1 */
[C---:B------:R-:W-:Y:S02]  /*24e0*/  IMAD R21, R166.reuse, R169, R4 ;  /* 0x000000a9a6157224 */ /* 0x040fe400078e0204 */
[----:B------:R-:W-:-:S04]  /*24f0*/  IMAD.WIDE.U32 R4, R166, R168, R164 ;  /* 0x000000a8a6047225 */ /* 0x000fc800078e00a4 */
[----:B------:R-:W-:Y:S01]  /*2500*/  IMAD.IADD R5, R5, 0x1, R21 ;  /* 0x0000000105057824 */ /* 0x000fe200078e0215 */
[----:B--2---:R-:W-:-:S04]  /*2510*/  LEA R170, P0, R4, R14, 0x1 ;  /* 0x0000000e04aa7211 */ /* 0x004fc800078008ff */
[----:B------:R-:W-:-:S05]  /*2520*/  LEA.HI.X R171, R4, R15, R5, 0x1, P0 ;  /* 0x0000000f04ab7211 */ /* 0x000fca00000f0c05 */
[----:B------:R0:W2:Y:S01]  /*2530*/  @P1 LDG.E.LTC128B.U16 R19, desc[UR36][R170.64] ;  /* 0x00000024aa131981 */ /* 0x0000a2000c1e1520 */
[----:B------:R-:W-:Y:S01]  /*2540*/  IMAD.WIDE.U32 R4, R166, R168, R12 ;  /* 0x000000a8a6047225 */ /* 0x000fe200078e000c */
[----:B------:R-:W-:Y:S02]  /*2550*/  BSSY B1, `(.L_x_38) ;  /* 0x0000014000017945 */ /* 0x000fe40003800000 */
[----:B------:R-:W-:-:S04]  /*2560*/  IADD3 R172, P0, R8, R4, RZ ;  /* 0x0000000408ac7210 */ /* 0x000fc80007f1e0ff */
[----:B------:R-:W-:Y:S01]  /*2570*/  IADD3.X R173, R9, R21, R5, P0, !PT ;  /* 0x0000001509ad7210 */ /* 0x000fe200007fe405 */
[C---:B0-----:R-:W-:Y:S01]  /*2580*/  IMAD.SHL.U32 R170, R168.reuse, 0x8, RZ ;  /* 0x00000008a8aa7824 */ /* 0x041fe200078e00ff */
[----:B------:R-:W-:Y:S01]  /*2590*/  SHF.L.U64.HI R171, R168, 0x3, R169 ;  /* 0x00000003a8ab7819 */ /* 0x000fe200000102a9 */
[----:B------:R-:W-:-:S04]  /*25a0*/  IMAD.WIDE.U32 R172, R2, R20, R172 ;  /* 0x0000001402ac7225 */ /* 0x000fc800078e00ac */
[----:B------:R-:W-:Y:S02]  /*25b0*/  IMAD.IADD R7, R177, 0x1, R173 ;  /* 0x00000001b1077824 */ /* 0x000fe400078e02ad */
[----:B--2---:R-:W-:-:S05]  /*25c0*/  HADD2.F32 R4, -RZ, R19.H0_H0 ;  /* 0x20000013ff047230 */ /* 0x004fca0000004100 */
[----:B------:R-:W-:Y:S01]  /*25d0*/  FMUL R5, R4, R155 ;  /* 0x0000009b04057220 */ /* 0x000fe20000400000 */
[----:B------:R-:W-:-:S03]  /*25e0*/  LEA R4, P0, R6, UR4, 0x1 ;  /* 0x0000000406047c11 */ /* 0x000fc6000f8008ff */
[----:B------:R-:W-:Y:S01]  /*25f0*/  FFMA R24, R24, R154, R5 ;  /* 0x0000009a18187223 */ /* 0x000fe20000000005 */
[----:B------:R-:W-:Y:S02]  /*2600*/  LEA.HI.X R5, R6, UR5, R179, 0x1, P0 ;  /* 0x0000000506057c11 */ /* 0x000fe400080f0cb3 */
[----:B------:R-:W-:Y:S02]  /*2610*/  ISETP.GT.AND P0, PT, R0, 0x1, PT ;  /* 0x000000010000780c */ /* 0x000fe40003f04270 */
[----:B------:R-:W-:Y:S02]  /*2620*/  F2FP.F16.F32.PACK_AB R24, RZ, R24 ;  /* 0x00000018ff18723e */ /* 0x000fe400000000ff */
[----:B------:R-:W-:Y:S02]  /*2630*/  ISETP.GT.AND P3, PT, R3, RZ, P0 ;  /* 0x000000ff0300720c */ /* 0x000fe40000764270 */
[C---:B------:R-:W-:Y:S01]  /*2640*/  LEA R6, P4, R172.reuse, R14, 0x1 ;  /* 0x0000000eac067211 */ /* 0x040fe200078808ff */
[----:B------:R0:W-:Y:S03]  /*2650*/  @P1 STG.E.U16 desc[UR36][R4.64], R24 ;  /* 0x0000001804001986 */ /* 0x0001e6000c101524 */
[----:B------:R-:W-:-:S07]  /*2660*/  LEA.HI.X R7, R172, R15, R7, 0x1, P4 ;  /* 0x0000000fac077211 */ /* 0x000fce00020f0c07 */
[----:B------:R-:W-:Y:S05]  /*2670*/  @!P3 BRA `(.L_x_39) ;  /* 0x000000000004b947 */ /* 0x000fea0003800000 */
[----:B------:R1:W5:Y:S02]  /*2680*/  LDG.E.LTC128B.U16 R19, desc[UR36][R6.64+0x2] ;  /* 0x0000022406137981 */ /* 0x000364000c1e1520 */
.L_x_39:
[----:B------:R-:W-:Y:S05]  /*2690*/  BSYNC B1 ;  /* 0x0000000000017941 */ /* 0x000fea0003800000 */
.L_x_38:
[----:B-----5:R-:W-:Y:S01]  /*26a0*/  HADD2.F32 R22, -RZ, R19.H0_H0 ;  /* 0x20000013ff167230 */ /* 0x020fe20000004100 */
[----:B------:R-:W-:Y:S01]  /*26b0*/  ISETP.GT.AND P2, PT, R3, 0x8, P2 ;  /* 0x000000080300780c */ /* 0x000fe20001744270 */
[----:B------:R-:W-:-:S04]  /*26c0*/  IMAD.WIDE.U32 R170, R166, R168, R170 ;  /* 0x000000a8a6aa7225 */ /* 0x000fc800078e00aa */
[----:B------:R-:W-:Y:S01]  /*26d0*/  FMUL R22, R22, R155 ;  /* 0x0000009b16167220 */ /* 0x000fe20000400000 */
[----:B------:R-:W-:Y:S01]  /*26e0*/  IMAD.IADD R167, R21, 0x1, R171 ;  /* 0x0000000115a77824 */ /* 0x000fe200078e02ab */
[----:B------:R-:W-:Y:S02]  /*26f0*/  IADD3 R21, P1, R164, R170, RZ ;  /* 0x000000aaa4157210 */ /* 0x000fe40007f3e0ff */
[----:B------:R-:W-:-:S03]  /*2700*/  FFMA R22, R25, R154, R22 ;  /* 0x0000009a19167223 */ /* 0x000fc60000000016 */
[----:B------:R-:W-:Y:S01]  /*2710*/  IMAD.X R164, R167, 0x1, R165, P1 ;  /* 0x00000001a7a47824 */ /* 0x000fe200008e06a5 */
[C---:B0-----:R-:W-:Y:S02]  /*2720*/  LEA R24, P1, R21.reuse, R14, 0x1 ;  /* 0x0000000e15187211 */ /* 0x041fe400078208ff */
[----:B------:R-:W-:Y:S02]  /*2730*/  F2FP.F16.F32.PACK_AB R22, RZ, R22 ;  /* 0x00000016ff16723e */ /* 0x000fe400000000ff */
[----:B------:R-:W-:-:S03]  /*2740*/  LEA.HI.X R25, R21, R15, R164, 0x1, P1 ;  /* 0x0000000f15197211 */ /* 0x000fc600008f0ca4 */
[----:B------:R0:W-:Y:S04]  /*2750*/  @P3 STG.E.U16 desc[UR36][R4.64+0x2], R22 ;  /* 0x0000021604003986 */ /* 0x0001e8000c101524 */
[----:B------:R-:W2:Y:S01]  /*2760*/  @P2 LDG.E.LTC128B.U16 R19, desc[UR36][R24.64] ;  /* 0x0000002418132981 */ /* 0x000ea2000c1e1520 */
[----:B------:R-:W-:Y:S01]  /*2770*/  IADD3 R8, P1, P3, R8, R170, R12 ;  /* 0x000000aa08087210 */ /* 0x000fe20007b3e00c */
[----:B------:R-:W-:Y:S01]  /*2780*/  BSSY B1, `(.L_x_40) ;  /* 0x0000011000017945 */ /* 0x000fe20003800000 */
[C---:B------:R-:W-:Y:S02]  /*2790*/  SHF.L.U64.HI R11, R10.reuse, 0x4, R11 ;  /* 0x000000040a0b7819 */ /* 0x040fe4000001020b */
[----:B------:R-:W-:Y:S02]  /*27a0*/  IADD3.X R9, R9, R167, R13, P1, P3 ;  /* 0x000000a709097210 */ /* 0x000fe40000fe640d */
[----:B------:R-:W-:-:S02]  /*27b0*/  LEA R10, P1, R10, R4, 0x4 ;  /* 0x000000040a0a7211 */ /* 0x000fc400078220ff */
[----:B------:R-:W-:Y:S01]  /*27c0*/  ISETP.GT.AND P0, PT, R3, 0x8, P0 ;  /* 0x000000080300780c */ /* 0x000fe20000704270 */
[----:B------:R-:W-:-:S04]  /*27d0*/  IMAD.WIDE.U32 R20, R2, R20, R8 ;  /* 0x0000001402147225 */ /* 0x000fc800078e0008 */
[----:B------:R-:W-:Y:S01]  /*27e0*/  IMAD.X R11, R11, 0x1, R5, P1 ;  /* 0x000000010b0b7824 */ /* 0x000fe200008e0605 */
[----:B------:R-:W-:Y:S01]  /*27f0*/  LEA R8, P3, R20, R14, 0x1 ;  /* 0x0000000e14087211 */ /* 0x000fe200078608ff */
[----:B------:R-:W-:-:S05]  /*2800*/  IMAD.IADD R2, R177, 0x1, R21 ;  /* 0x00000001b1027824 */ /* 0x000fca00078e0215 */
[----:B------:R-:W-:Y:S01]  /*2810*/  LEA.HI.X R9, R20, R15, R2, 0x1, P3 ;  /* 0x0000000f14097211 */ /* 0x000fe200018f0c02 */
[----:B--2---:R-:W-:-:S05]  /*2820*/  HADD2.F32 R12, -RZ, R19.H0_H0 ;  /* 0x20000013ff0c7230 */ /* 0x004fca0000004100 */
[----:B------:R-:W-:-:S04]  /*2830*/  FMUL R13, R12, R155 ;  /* 0x0000009b0c0d7220 */ /* 0x000fc80000400000 */
[----:B------:R-:W-:-:S05]  /*2840*/  FFMA R13, R26, R154, R13 ;  /* 0x0000009a1a0d7223 */ /* 0x000fca000000000d */
[----:B------:R-:W-:-:S05]  /*2850*/  F2FP.F16.F32.PACK_AB R13, RZ, R13 ;  /* 0x0000000dff0d723e */ /* 0x000fca00000000ff */
[----:B------:R0:W-:Y:S01]  /*2860*/  @P2 STG.E.U16 desc[UR36][R10.64], R13 ;  /* 0x0000000d0a002986 */ /* 0x0001e2000c101524 */
[----:B------:R-:W-:Y:S05]  /*2870*/  @!P0 BRA `(.L_x_41) ;  /* 0x0000000000048947 */ /* 0x000fea0003800000 */
[----:B------:R2:W5:Y:S02]  /*2880*/  LDG.E.LTC128B.U16 R19, desc[UR36][R8.64+0x2] ;  /* 0x0000022408137981 */ /* 0x000564000c1e1520 */
.L_x_41:
[----:B------:R-:W-:Y:S05]  /*2890*/  BSYNC B1 ;  /* 0x0000000000017941 */ /* 0x000fea0003800000 */
.L_x_40:
[----:B-----5:R-:W-:Y:S01]  /*28a0*/  HADD2.F32 R2, -RZ, R19.H0_H0 ;  /* 0x20000013ff027230 */ /* 0x020fe20000004100 */
[----:B------:R-:W-:Y:S01]  /*28b0*/  ISETP.GT.AND P1, PT, R0, 0x8, PT ;  /* 0x000000080000780c */ /* 0x000fe20003f24270 */
[----:B------:R-:W-:Y:S03]  /*28c0*/  BSSY B1, `(.L_x_42) ;  /* 0x0000008000017945 */ /* 0x000fe60003800000 */
[----:B------:R-:W-:Y:S01]  /*28d0*/  FMUL R2, R2, R155 ;  /* 0x0000009b02027220 */ /* 0x000fe20000400000 */
[----:B------:R-:W-:-:S03]  /*28e0*/  ISETP.GT.AND P2, PT, R3, RZ, P1 ;  /* 0x000000ff0300720c */ /* 0x000fc60000f44270 */
[----:B------:R-:W-:-:S05]  /*28f0*/  FFMA R2, R27, R154, R2 ;  /* 0x0000009a1b027223 */ /* 0x000fca0000000002 */
[----:B------:R-:W-:-:S05]  /*2900*/  F2FP.F16.F32.PACK_AB R2, RZ, R2 ;  /* 0x00000002ff02723e */ /* 0x000fca00000000ff */
[----:B------:R3:W-:Y:S01]  /*2910*/  @P0 STG.E.U16 desc[UR36][R10.64+0x2], R2 ;  /* 0x000002020a000986 */ /* 0x0007e2000c101524 */
[----:B------:R-:W-:Y:S05]  /*2920*/  @!P2 BRA `(.L_x_43) ;  /* 0x000000000004a947 */ /* 0x000fea0003800000 */
[----:B------:R4:W5:Y:S02]  /*2930*/  LDG.E.LTC128B.U16 R19, desc[UR36][R6.64+0x10] ;  /* 0x0000102406137981 */ /* 0x000964000c1e1520 */
.L_x_43:
[----:B------:R-:W-:Y:S05]  /*2940*/  BSYNC B1 ;  /* 0x0000000000017941 */ /* 0x000fea0003800000 */
.L_x_42:
[----:B---3-5:R-:W-:Y:S01]  /*2950*/  HADD2.F32 R2, -RZ, R19.H0_H0 ;  /* 0x20000013ff027230 */ /* 0x028fe20000004100 */
[----:B------:R-:W-:Y:S01]  /*2960*/  ISETP.GT.AND P0, PT, R0, 0x9, PT ;  /* 0x000000090000780c */ /* 0x000fe20003f04270 */
[----:B------:R-:W-:Y:S03]  /*2970*/  BSSY B1, `(.L_x_44) ;  /* 0x0000008000017945 */ /* 0x000fe60003800000 */
[----:B0-----:R-:W-:Y:S01]  /*2980*/  FMUL R13, R2, R155 ;  /* 0x0000009b020d7220 */ /* 0x001fe20000400000 */
[----:B------:R-:W-:-:S03]  /*2990*/  ISETP.GT.AND P3, PT, R3, RZ, P0 ;  /* 0x000000ff0300720c */ /* 0x000fc60000764270 */
[----:B------:R-:W-:-:S05]  /*29a0*/  FFMA R13, R28, R154, R13 ;  /* 0x0000009a1c0d7223 */ /* 0x000fca000000000d */
[----:B------:R-:W-:-:S05]  /*29b0*/  F2FP.F16.F32.PACK_AB R13, RZ, R13 ;  /* 0x0000000dff0d723e */ /* 0x000fca00000000ff */
[----:B------:R0:W-:Y:S01]  /*29c0*/  @P2 STG.E.U16 desc[UR36][R4.64+0x10], R13 ;  /* 0x0000100d04002986 */ /* 0x0001e2000c101524 */
[----:B------:R-:W-:Y:S05]  /*29d0*/  @!P3 BRA `(.L_x_45) ;  /* 0x000000000004b947 */ /* 0x000fea0003800000 */
[----:B------:R3:W5:Y:S02]  /*29e0*/  LDG.E.LTC128B.U16 R19, desc[UR36][R6.64+0x12] ;  /* 0x0000122406137981 */ /* 0x000764000c1e1520 */
.L_x_45:
[----:B------:R-:W-:Y:S05]  /*29f0*/  BSYNC B1 ;  /* 0x0000000000017941 */ /* 0x000fea0003800000 */
.L_x_44:
[----:B-----5:R-:W-:Y:S01]  /*2a00*/  HADD2.F32 R2, -RZ, R19.H0_H0 ;  /* 0x20000013ff027230 */ /* 0x020fe20000004100 */
[----:B------:R-:W-:Y:S01]  /*2a10*/  ISETP.GT.AND P1, PT, R3, 0x8, P1 ;  /* 0x000000080300780c */ /* 0x000fe20000f24270 */
[----:B------:R-:W-:Y:S03]  /*2a20*/  BSSY B1, `(.L_x_46) ;  /* 0x0000007000017945 */ /* 0x000fe60003800000 */
[----:B------:R-:W-:-:S04]  /*2a30*/  FMUL R2, R2, R155 ;  /* 0x0000009b02027220 */ /* 0x000fc80000400000 */
[----:B------:R-:W-:-:S05]  /*2a40*/  FFMA R2, R29, R154, R2 ;  /* 0x0000009a1d027223 */ /* 0x000fca0000000002 */
[----:B------:R-:W-:-:S05]  /*2a50*/  F2FP.F16.F32.PACK_AB R2, RZ, R2 ;  /* 0x00000002ff02723e */ /* 0x000fca00000000ff */
[----:B------:R0:W-:Y:S01]  /*2a60*/  @P3 STG.E.U16 desc[UR36][R4.64+0x12], R2 ;  /* 0x0000120204003986 */ /* 0x0001e2000c101524 */
[----:B------:R-:W-:Y:S05]  /*2a70*/  @!P1 BRA `(.L_x_47) ;  /* 0x0000000000049947 */ /* 0x000fea0003800000 */
[----:B------:R0:W5:Y:S02]  /*2a80*/  LDG.E.LTC128B.U16 R19, desc[UR36][R8.64+0x10] ;  /* 0x0000102408137981 */ /* 0x000164000c1e1520 */
.L_x_47:
[----:B------:R-:W-:Y:S05]  /*2a90*/  BSYNC B1 ;  /* 0x0000000000017941 */ /* 0x000fea0003800000 */
.L_x_46:
[----:B0----5:R-:W-:Y:S01]  /*2aa0*/  HADD2.F32 R2, -RZ, R19.H0_H0 ;  /* 0x20000013ff027230 */ /* 0x021fe20000004100 */
        /* <DEDUP_REMOVED lines=8> */
.L_x_49:
[----:B------:R-:W-:Y:S05]  /*2b30*/  BSYNC B1 ;  /* 0x0000000000017941 */ /* 0x000fea0003800000 */
.L_x_48:
        /* <DEDUP_REMOVED lines=10> */
.L_x_51:
[----:B------:R-:W-:Y:S05]  /*2be0*/  BSYNC B1 ;  /* 0x0000000000017941 */ /* 0x000fea0003800000 */
.L_x_50:
[----:B0----5:R-:W-:Y:S01]  /*2bf0*/  HADD2.F32 R2, -RZ, R19.H0_H0 ;  /* 0x20000013ff027230 */ /* 0x021fe20000004100 */
        /* <DEDUP_REMOVED lines=9> */
.L_x_53:
[----:B------:R-:W-:Y:S05]  /*2c90*/  BSYNC B1 ;  /* 0x0000000000017941 */ /* 0x000fea0003800000 */
.L_x_52:
        /* <DEDUP_REMOVED lines=9> */
.L_x_55:
[----:B------:R-:W-:Y:S05]  /*2d30*/  BSYNC B1 ;  /* 0x0000000000017941 */ /* 0x000fea0003800000 */
.L_x_54:
        /* <DEDUP_REMOVED lines=9> */
.L_x_57:
[----:B------:R-:W-:Y:S05]  /*2dd0*/  BSYNC B1 ;  /* 0x0000000000017941 */ /* 0x000fea0003800000 */
.L_x_56:
        /* <DEDUP_REMOVED lines=10> */
.L_x_59:
[----:B------:R-:W-:Y:S05]  /*2e80*/  BSYNC B1 ;  /* 0x0000000000017941 */ /* 0x000fea0003800000 */
.L_x_58:
        /* <DEDUP_REMOVED lines=10> */
.L_x_61:
[----:B------:R-:W-:Y:S05]  /*2f30*/  BSYNC B1 ;  /* 0x0000000000017941 */ /* 0x000fea0003800000 */
.L_x_60:
        /* <DEDUP_REMOVED lines=9> */
.L_x_63:
[----:B------:R-:W-:Y:S05]  /*2fd0*/  BSYNC B1 ;  /* 0x0000000000017941 */ /* 0x000fea0003800000 */
.L_x_62:
        /* <DEDUP_REMOVED lines=9> */
.L_x_65:
[----:B------:R-:W-:Y:S05]  /*3070*/  BSYNC B1 ;  /* 0x0000000000017941 */ /* 0x000fea0003800000 */
.L_x_64:
        /* <DEDUP_REMOVED lines=10> */
.L_x_67:
[----:B------:R-:W-:Y:S05]  /*3120*/  BSYNC B1 ;  /* 0x0000000000017941 */ /* 0x000fea0003800000 */
.L_x_66:
        /* <DEDUP_REMOVED lines=10> */
.L_x_69:
[----:B------:R-:W-:Y:S05]  /*31d0*/  BSYNC B1 ;  /* 0x0000000000017941 */ /* 0x000fea0003800000 */
.L_x_68:
        /* <DEDUP_REMOVED lines=9> */
.L_x_71:
[----:B------:R-:W-:Y:S05]  /*3270*/  BSYNC B1 ;  /* 0x0000000000017941 */ /* 0x000fea0003800000 */
.L_x_70:
        /* <DEDUP_REMOVED lines=9> */
.L_x_73:
[----:B------:R-:W-:Y:S05]  /*3310*/  BSYNC B1 ;  /* 0x0000000000017941 */ /* 0x000fea0003800000 */
.L_x_72:
        /* <DEDUP_REMOVED lines=10> */
.L_x_75:
[----:B------:R-:W-:Y:S05]  /*33c0*/  BSYNC B1 ;  /* 0x0000000000017941 */ /* 0x000fea0003800000 */
.L_x_74:
        /* <DEDUP_REMOVED lines=10> */
.L_x_77:
[----:B------:R-:W-:Y:S05]  /*3470*/  BSYNC B1 ;  /* 0x0000000000017941 */ /* 0x000fea0003800000 */
.L_x_76:
        /* <DEDUP_REMOVED lines=9> */
.L_x_79:
[----:B------:R-:W-:Y:S05]  /*3510*/  BSYNC B1 ;  /* 0x0000000000017941 */ /* 0x000fea0003800000 */
.L_x_78:
        /* <DEDUP_REMOVED lines=9> */
.L_x_81:
[----:B------:R-:W-:Y:S05]  /*35b0*/  BSYNC B1 ;  /* 0x0000000000017941 */ /* 0x000fea0003800000 */
.L_x_80:
        /* <DEDUP_REMOVED lines=10> */
.L_x_83:
[----:B------:R-:W-:Y:S05]  /*3660*/  BSYNC B1 ;  /* 0x0000000000017941 */ /* 0x000fea0003800000 */
.L_x_82:
        /* <DEDUP_REMOVED lines=10> */
.L_x_85:
[----:B------:R-:W-:Y:S05]  /*3710*/  BSYNC B1 ;  /* 0x0000000000017941 */ /* 0x000fea0003800000 */
.L_x_84:
        /* <DEDUP_REMOVED lines=9> */
.L_x_87:
[----:B------:R-:W-:Y:S05]  /*37b0*/  BSYNC B1 ;  /* 0x0000000000017941 */ /* 0x000fea0003800000 */
.L_x_86:
        /* <DEDUP_REMOVED lines=9> */
.L_x_89:
[----:B------:R-:W-:Y:S05]  /*3850*/  BSYNC B1 ;  /* 0x0000000000017941 */ /* 0x000fea0003800000 */
.L_x_88:
        /* <DEDUP_REMOVED lines=10> */
.L_x_91:
[----:B------:R-:W-:Y:S05]  /*3900*/  BSYNC B1 ;  /* 0x0000000000017941 */ /* 0x000fea0003800000 */
.L_x_90:
        /* <DEDUP_REMOVED lines=10> */
.L_x_93:
[----:B------:R-:W-:Y:S05]  /*39b0*/  BSYNC B1 ;  /* 0x0000000000017941 */ /* 0x000fea0003800000 */
.L_x_92:
        /* <DEDUP_REMOVED lines=9> */
.L_x_95:
[----:B------:R-:W-:Y:S05]  /*3a50*/  BSYNC B1 ;  /* 0x0000000000017941 */ /* 0x000fea0003800000 */
.L_x_94:
        /* <DEDUP_REMOVED lines=9> */
.L_x_97:
[----:B------:R-:W-:Y:S05]  /*3af0*/  BSYNC B1 ;  /* 0x0000000000017941 */ /* 0x000fea0003800000 */
.L_x_96:
        /* <DEDUP_REMOVED lines=10> */
.L_x_99:
[----:B------:R-:W-:Y:S05]  /*3ba0*/  BSYNC B1 ;  /* 0x0000000000017941 */ /* 0x000fea0003800000 */
.L_x_98:
        /* <DEDUP_REMOVED lines=10> */
.L_x_101:
[----:B------:R-:W-:Y:S05]  /*3c50*/  BSYNC B1 ;  /* 0x0000000000017941 */ /* 0x000fea0003800000 */
.L_x_100:
        /* <DEDUP_REMOVED lines=9> */
.L_x_103:
[----:B------:R-:W-:Y:S05]  /*3cf0*/  BSYNC B1 ;  /* 0x0000000000017941 */ /* 0x000fea0003800000 */
.L_x_102:
        /* <DEDUP_REMOVED lines=9> */
.L_x_105:
[----:B------:R-:W-:Y:S05]  /*3d90*/  BSYNC B1 ;  /* 0x0000000000017941 */ /* 0x000fea0003800000 */
.L_x_104:
        /* <DEDUP_REMOVED lines=10> */
.L_x_107:
[----:B------:R-:W-:Y:S05]  /*3e40*/  BSYNC B1 ;  /* 0x0000000000017941 */ /* 0x000fea0003800000 */
.L_x_106:
        /* <DEDUP_REMOVED lines=10> */
.L_x_109:
[----:B------:R-:W-:Y:S05]  /*3ef0*/  BSYNC B1 ;  /* 0x0000000000017941 */ /* 0x000fea0003800000 */
.L_x_108:
        /* <DEDUP_REMOVED lines=9> */
.L_x_111:
[----:B------:R-:W-:Y:S05]  /*3f90*/  BSYNC B1 ;  /* 0x0000000000017941 */ /* 0x000fea0003800000 */
.L_x_110:
        /* <DEDUP_REMOVED lines=9> */
.L_x_113:
[----:B------:R-:W-:Y:S05]  /*4030*/  BSYNC B1 ;  /* 0x0000000000017941 */ /* 0x000fea0003800000 */
.L_x_112:
        /* <DEDUP_REMOVED lines=10> */
.L_x_115:
[----:B------:R-:W-:Y:S05]  /*40e0*/  BSYNC B1 ;  /* 0x0000000000017941 */ /* 0x000fea0003800000 */
.L_x_114:
        /* <DEDUP_REMOVED lines=10> */
.L_x_117:
[----:B------:R-:W-:Y:S05]  /*4190*/  BSYNC B1 ;  /* 0x0000000000017941 */ /* 0x000fea0003800000 */
.L_x_116:
        /* <DEDUP_REMOVED lines=9> */
.L_x_119:
[----:B------:R-:W-:Y:S05]  /*4230*/  BSYNC B1 ;  /* 0x0000000000017941 */ /* 0x000fea0003800000 */
.L_x_118:
        /* <DEDUP_REMOVED lines=9> */
.L_x_121:
[----:B------:R-:W-:Y:S05]  /*42d0*/  BSYNC B1 ;  /* 0x0000000000017941 */ /* 0x000fea0003800000 */
.L_x_120:
        /* <DEDUP_REMOVED lines=10> */
.L_x_123:
[----:B------:R-:W-:Y:S05]  /*4380*/  BSYNC B1 ;  /* 0x0000000000017941 */ /* 0x000fea0003800000 */
.L_x_122:
        /* <DEDUP_REMOVED lines=10> */
.L_x_125:
[----:B------:R-:W-:Y:S05]  /*4430*/  BSYNC B1 ;  /* 0x0000000000017941 */ /* 0x000fea0003800000 */
.L_x_124:
        /* <DEDUP_REMOVED lines=9> */
.L_x_127:
[----:B------:R-:W-:Y:S05]  /*44d0*/  BSYNC B1 ;  /* 0x0000000000017941 */ /* 0x000fea0003800000 */
.L_x_126:
        /* <DEDUP_REMOVED lines=9> */
.L_x_129:
[----:B------:R-:W-:Y:S05]  /*4570*/  BSYNC B1 ;  /* 0x0000000000017941 */ /* 0x000fea0003800000 */
.L_x_128:
        /* <DEDUP_REMOVED lines=10> */
.L_x_131:
[----:B------:R-:W-:Y:S05]  /*4620*/  BSYNC B1 ;  /* 0x0000000000017941 */ /* 0x000fea0003800000 */
.L_x_130:
        /* <DEDUP_REMOVED lines=10> */
.L_x_133:
[----:B------:R-:W-:Y:S05]  /*46d0*/  BSYNC B1 ;  /* 0x0000000000017941 */ /* 0x000fea0003800000 */
.L_x_132:
        /* <DEDUP_REMOVED lines=9> */
.L_x_135:
[----:B------:R-:W-:Y:S05]  /*4770*/  BSYNC B1 ;  /* 0x0000000000017941 */ /* 0x000fea0003800000 */
.L_x_134:
        /* <DEDUP_REMOVED lines=9> */
.L_x_137:
[----:B------:R-:W-:Y:S05]  /*4810*/  BSYNC B1 ;  /* 0x0000000000017941 */ /* 0x000fea0003800000 */
.L_x_136:
        /* <DEDUP_REMOVED lines=10> */
.L_x_139:
[----:B------:R-:W-:Y:S05]  /*48c0*/  BSYNC B1 ;  /* 0x0000000000017941 */ /* 0x000fea0003800000 */
.L_x_138:
        /* <DEDUP_REMOVED lines=10> */
.L_x_141:
[----:B------:R-:W-:Y:S05]  /*4970*/  BSYNC B1 ;  /* 0x0000000000017941 */ /* 0x000fea0003800000 */
.L_x_140:
        /* <DEDUP_REMOVED lines=9> */
.L_x_143:
[----:B------:R-:W-:Y:S05]  /*4a10*/  BSYNC B1 ;  /* 0x0000000000017941 */ /* 0x000fea0003800000 */
.L_x_142:
        /* <DEDUP_REMOVED lines=9> */
.L_x_145:
[----:B------:R-:W-:Y:S05]  /*4ab0*/  BSYNC B1 ;  /* 0x0000000000017941 */ /* 0x000fea0003800000 */
.L_x_144:
        /* <DEDUP_REMOVED lines=10> */
.L_x_147:
[----:B------:R-:W-:Y:S05]  /*4b60*/  BSYNC B1 ;  /* 0x0000000000017941 */ /* 0x000fea0003800000 */
.L_x_146:
        /* <DEDUP_REMOVED lines=10> */
.L_x_149:
[----:B------:R-:W-:Y:S05]  /*4c10*/  BSYNC B1 ;  /* 0x0000000000017941 */ /* 0x000fea0003800000 */
.L_x_148:
        /* <DEDUP_REMOVED lines=9> */
.L_x_151:
[----:B------:R-:W-:Y:S05]  /*4cb0*/  BSYNC B1 ;  /* 0x0000000000017941 */ /* 0x000fea0003800000 */
.L_x_150:
        /* <DEDUP_REMOVED lines=9> */
.L_x_153:
[----:B------:R-:W-:Y:S05]  /*4d50*/  BSYNC B1 ;  /* 0x0000000000017941 */ /* 0x000fea0003800000 */
.L_x_152:
        /* <DEDUP_REMOVED lines=10> */
.L_x_155:
[----:B------:R-:W-:Y:S05]  /*4e00*/  BSYNC B1 ;  /* 0x0000000000017941 */ /* 0x000fea0003800000 */
.L_x_154:
        /* <DEDUP_REMOVED lines=10> */
.L_x_157:
[----:B------:R-:W-:Y:S05]  /*4eb0*/  BSYNC B1 ;  /* 0x0000000000017941 */ /* 0x000fea0003800000 */
.L_x_156:
        /* <DEDUP_REMOVED lines=9> */
.L_x_159:
[----:B------:R-:W-:Y:S05]  /*4f50*/  BSYNC B1 ;  /* 0x0000000000017941 */ /* 0x000fea0003800000 */
.L_x_158:
        /* <DEDUP_REMOVED lines=9> */
.L_x_161:
[----:B------:R-:W-:Y:S05]  /*4ff0*/  BSYNC B1 ;  /* 0x0000000000017941 */ /* 0x000fea0003800000 */
.L_x_160:
        /* <DEDUP_REMOVED lines=10> */
.L_x_163:
[----:B------:R-:W-:Y:S05]  /*50a0*/  BSYNC B1 ;  /* 0x0000000000017941 */ /* 0x000fea0003800000 */
.L_x_162:
        /* <DEDUP_REMOVED lines=10> */
.L_x_165:
[----:B------:R-:W-:Y:S05]  /*5150*/  BSYNC B1 ;  /* 0x0000000000017941 */ /* 0x000fea0003800000 */
.L_x_164:
        /* <DEDUP_REMOVED lines=9> */
.L_x_167:
[----:B------:R-:W-:Y:S05]  /*51f0*/  BSYNC B1 ;  /* 0x0000000000017941 */ /* 0x000fea0003800000 */
.L_x_166:
        /* <DEDUP_REMOVED lines=9> */
.L_x_169:
[----:B------:R-:W-:Y:S05]  /*5290*/  BSYNC B1 ;  /* 0x0000000000017941 */ /* 0x000fea0003800000 */
.L_x_168:
        /* <DEDUP_REMOVED lines=10> */
.L_x_171:
[----:B------:R-:W-:Y:S05]  /*5340*/  BSYNC B1 ;  /* 0x0000000000017941 */ /* 0x000fea0003800000 */
.L_x_170:
        /* <DEDUP_REMOVED lines=10> */
.L_x_173:
[----:B------:R-:W-:Y:S05]  /*53f0*/  BSYNC B1 ;  /* 0x0000000000017941 */ /* 0x000fea0003800000 */
.L_x_172:
        /* <DEDUP_REMOVED lines=9> */
.L_x_175:
[----:B------:R-:W-:Y:S05]  /*5490*/  BSYNC B1 ;  /* 0x0000000000017941 */ /* 0x000fea0003800000 */
.L_x_174:
        /* <DEDUP_REMOVED lines=9> */
.L_x_177:
[----:B------:R-:W-:Y:S05]  /*5530*/  BSYNC B1 ;  /* 0x0000000000017941 */ /* 0x000fea0003800000 */
.L_x_176:
        /* <DEDUP_REMOVED lines=10> */
.L_x_179:
[----:B------:R-:W-:Y:S05]  /*55e0*/  BSYNC B1 ;  /* 0x0000000000017941 */ /* 0x000fea0003800000 */
.L_x_178:
        /* <DEDUP_REMOVED lines=10> */
.L_x_181:
[----:B------:R-:W-:Y:S05]  /*5690*/  BSYNC B1 ;  /* 0x0000000000017941 */ /* 0x000fea0003800000 */
.L_x_180:
        /* <DEDUP_REMOVED lines=9> */
.L_x_183:
[----:B------:R-:W-:Y:S05]  /*5730*/  BSYNC B1 ;  /* 0x0000000000017941 */ /* 0x000fea0003800000 */
.L_x_182:
        /* <DEDUP_REMOVED lines=9> */
.L_x_185:
[----:B------:R-:W-:Y:S05]  /*57d0*/  BSYNC B1 ;  /* 0x0000000000017941 */ /* 0x000fea0003800000 */
.L_x_184:
        /* <DEDUP_REMOVED lines=10> */
.L_x_187:
[----:B------:R-:W-:Y:S05]  /*5880*/  BSYNC B1 ;  /* 0x0000000000017941 */ /* 0x000fea0003800000 */
.L_x_186:
        /* <DEDUP_REMOVED lines=10> */
.L_x_189:
[----:B------:R-:W-:Y:S05]  /*5930*/  BSYNC B1 ;  /* 0x0000000000017941 */ /* 0x000fea0003800000 */
.L_x_188:
        /* <DEDUP_REMOVED lines=9> */
.L_x_191:
[----:B------:R-:W-:Y:S05]  /*59d0*/  BSYNC B1 ;  /* 0x0000000000017941 */ /* 0x000fea0003800000 */
.L_x_190:
        /* <DEDUP_REMOVED lines=9> */
.L_x_193:
[----:B------:R-:W-:Y:S05]  /*5a70*/  BSYNC B1 ;  /* 0x0000000000017941 */ /* 0x000fea0003800000 */
.L_x_192:
        /* <DEDUP_REMOVED lines=10> */
.L_x_195:
[----:B------:R-:W-:Y:S05]  /*5b20*/  BSYNC B1 ;  /* 0x0000000000017941 */ /* 0x000fea0003800000 */
.L_x_194:
        /* <DEDUP_REMOVED lines=10> */
.L_x_197:
[----:B------:R-:W-:Y:S05]  /*5bd0*/  BSYNC B1 ;  /* 0x0000000000017941 */ /* 0x000fea0003800000 */
.L_x_196:
        /* <DEDUP_REMOVED lines=9> */
.L_x_199:
[----:B------:R-:W-:Y:S05]  /*5c70*/  BSYNC B1 ;  /* 0x0000000000017941 */ /* 0x000fea0003800000 */
.L_x_198:
        /* <DEDUP_REMOVED lines=9> */
.L_x_201:
[----:B------:R-:W-:Y:S05]  /*5d10*/  BSYNC B1 ;  /* 0x0000000000017941 */ /* 0x000fea0003800000 */
.L_x_200:
        /* <DEDUP_REMOVED lines=10> */
.L_x_203:
[----:B------:R-:W-:Y:S05]  /*5dc0*/  BSYNC B1 ;  /* 0x0000000000017941 */ /* 0x000fea0003800000 */
.L_x_202:
        /* <DEDUP_REMOVED lines=10> */
.L_x_205:
[----:B------:R-:W-:Y:S05]  /*5e70*/  BSYNC B1 ;  /* 0x0000000000017941 */ /* 0x000fea0003800000 */
.L_x_204:
        /* <DEDUP_REMOVED lines=9> */
.L_x_207:
[----:B------:R-:W-:Y:S05]  /*5f10*/  BSYNC B1 ;  /* 0x0000000000017941 */ /* 0x000fea0003800000 */
.L_x_206:
        /* <DEDUP_REMOVED lines=9> */
.L_x_209:
[----:B------:R-:W-:Y:S05]  /*5fb0*/  BSYNC B1 ;  /* 0x0000000000017941 */ /* 0x000fea0003800000 */
.L_x_208:
        /* <DEDUP_REMOVED lines=10> */
.L_x_211:
[----:B------:R-:W-:Y:S05]  /*6060*/  BSYNC B1 ;  /* 0x0000000000017941 */ /* 0x000fea0003800000 */
.L_x_210:
        /* <DEDUP_REMOVED lines=10> */
.L_x_213:
[----:B------:R-:W-:Y:S05]  /*6110*/  BSYNC B1 ;  /* 0x0000000000017941 */ /* 0x000fea0003800000 */
.L_x_212:
        /* <DEDUP_REMOVED lines=9> */
.L_x_215:
[----:B------:R-:W-:Y:S05]  /*61b0*/  BSYNC B1 ;  /* 0x0000000000017941 */ /* 0x000fea0003800000 */
.L_x_214:
        /* <DEDUP_REMOVED lines=9> */
.L_x_217:
[----:B------:R-:W-:Y:S05]  /*6250*/  BSYNC B1 ;  /* 0x0000000000017941 */ /* 0x000fea0003800000 */
.L_x_216:
        /* <DEDUP_REMOVED lines=10> */
.L_x_219:
[----:B------:R-:W-:Y:S05]  /*6300*/  BSYNC B1 ;  /* 0x0000000000017941 */ /* 0x000fea0003800000 */
.L_x_218:
        /* <DEDUP_REMOVED lines=10> */
.L_x_221:
[----:B------:R-:W-:Y:S05]  /*63b0*/  BSYNC B1 ;  /* 0x0000000000017941 */ /* 0x000fea0003800000 */
.L_x_220:
        /* <DEDUP_REMOVED lines=9> */
.L_x_223:
[----:B------:R-:W-:Y:S05]  /*6450*/  BSYNC B1 ;  /* 0x0000000000017941 */ /* 0x000fea0003800000 */
.L_x_222:
        /* <DEDUP_REMOVED lines=9> */
.L_x_225:
[----:B------:R-:W-:Y:S05]  /*64f0*/  BSYNC B1 ;  /* 0x0000000000017941 */ /* 0x000fea0003800000 */
.L_x_224:
        /* <DEDUP_REMOVED lines=10> */
.L_x_227:
[----:B------:R-:W-:Y:S05]  /*65a0*/  BSYNC B1 ;  /* 0x0000000000017941 */ /* 0x000fea0003800000 */
.L_x_226:
        /* <DEDUP_REMOVED lines=10> */
.L_x_229:
[----:B------:R-:W-:Y:S05]  /*6650*/  BSYNC B1 ;  /* 0x0000000000017941 */ /* 0x000fea0003800000 */
.L_x_228:
        /* <DEDUP_REMOVED lines=9> */
.L_x_231:
[----:B------:R-:W-:Y:S05]  /*66f0*/  BSYNC B1 ;  /* 0x0000000000017941 */ /* 0x000fea0003800000 */
.L_x_230:
        /* <DEDUP_REMOVED lines=9> */
.L_x_233:
[----:B------:R-:W-:Y:S05]  /*6790*/  BSYNC B1 ;  /* 0x0000000000017941 */ /* 0x000fea0003800000 */
.L_x_232:
        /* <DEDUP_REMOVED lines=10> */
.L_x_235:
[----:B------:R-:W-:Y:S05]  /*6840*/  BSYNC B1 ;  /* 0x0000000000017941 */ /* 0x000fea0003800000 */
.L_x_234:
        /* <DEDUP_REMOVED lines=10> */
.L_x_237:
[----:B------:R-:W-:Y:S05]  /*68f0*/  BSYNC B1 ;  /* 0x0000000000017941 */ /* 0x000fea0003800000 */
.L_x_236:
        /* <DEDUP_REMOVED lines=9> */
.L_x_239:
[----:B------:R-:W-:Y:S05]  /*6990*/  BSYNC B1 ;  /* 0x0000000000017941 */ /* 0x000fea0003800000 */
.L_x_238:
        /* <DEDUP_REMOVED lines=9> */
.L_x_241:
[----:B------:R-:W-:Y:S05]  /*6a30*/  BSYNC B1 ;  /* 0x0000000000017941 */ /* 0x000fea0003800000 */
.L_x_240:
        /* <DEDUP_REMOVED lines=10> */
.L_x_243:
[----:B------:R-:W-:Y:S05]  /*6ae0*/  BSYNC B1 ;  /* 0x0000000000017941 */ /* 0x000fea0003800000 */
.L_x_242:
        /* <DEDUP_REMOVED lines=10> */
.L_x_245:
[----:B------:R-:W-:Y:S05]  /*6b90*/  BSYNC B1 ;  /* 0x0000000000017941 */ /* 0x000fea0003800000 */
.L_x_244:
        /* <DEDUP_REMOVED lines=9> */
.L_x_247:
[----:B------:R-:W-:Y:S05]  /*6c30*/  BSYNC B1 ;  /* 0x0000000000017941 */ /* 0x000fea0003800000 */
.L_x_246:
        /* <DEDUP_REMOVED lines=9> */
.L_x_249:
[----:B------:R-:W-:Y:S05]  /*6cd0*/  BSYNC B1 ;  /* 0x0000000000017941 */ /* 0x000fea0003800000 */
.L_x_248:
        /* <DEDUP_REMOVED lines=10> */
.L_x_251:
[----:B------:R-:W-:Y:S05]  /*6d80*/  BSYNC B1 ;  /* 0x0000000000017941 */ /* 0x000fea0003800000 */
.L_x_250:
        /* <DEDUP_REMOVED lines=10> */
.L_x_253:
[----:B------:R-:W-:Y:S05]  /*6e30*/  BSYNC B1 ;  /* 0x0000000000017941 */ /* 0x000fea0003800000 */
.L_x_252:
        /* <DEDUP_REMOVED lines=9> */
.L_x_255:
[----:B------:R-:W-:Y:S05]  /*6ed0*/  BSYNC B1 ;  /* 0x0000000000017941 */ /* 0x000fea0003800000 */
.L_x_254:
        /* <DEDUP_REMOVED lines=9> */
.L_x_257:
[----:B------:R-:W-:Y:S05]  /*6f70*/  BSYNC B1 ;  /* 0x0000000000017941 */ /* 0x000fea0003800000 */
.L_x_256:
        /* <DEDUP_REMOVED lines=10> */
.L_x_259:
[----:B------:R-:W-:Y:S05]  /*7020*/  BSYNC B1 ;  /* 0x0000000000017941 */ /* 0x000fea0003800000 */
.L_x_258:
        /* <DEDUP_REMOVED lines=10> */
.L_x_261:
[----:B------:R-:W-:Y:S05]  /*70d0*/  BSYNC B1 ;  /* 0x0000000000017941 */ /* 0x000fea0003800000 */
.L_x_260:
        /* <DEDUP_REMOVED lines=9> */
.L_x_263:
[----:B------:R-:W-:Y:S05]  /*7170*/  BSYNC B1 ;  /* 0x0000000000017941 */ /* 0x000fea0003800000 */
.L_x_262:
        /* <DEDUP_REMOVED lines=9> */
.L_x_265:
[----:B------:R-:W-:Y:S05]  /*7210*/  BSYNC B1 ;  /* 0x0000000000017941 */ /* 0x000fea0003800000 */
.L_x_264:
        /* <DEDUP_REMOVED lines=10> */
.L_x_267:
[----:B------:R-:W-:Y:S05]  /*72c0*/  BSYNC B1 ;  /* 0x0000000000017941 */ /* 0x000fea0003800000 */
.L_x_266:
        /* <DEDUP_REMOVED lines=10> */
.L_x_269:
[----:B------:R-:W-:Y:S05]  /*7370*/  BSYNC B1 ;  /* 0x0000000000017941 */ /* 0x000fea0003800000 */
.L_x_268:
        /* <DEDUP_REMOVED lines=9> */
.L_x_271:
[----:B------:R-:W-:Y:S05]  /*7410*/  BSYNC B1 ;  /* 0x0000000000017941 */ /* 0x000fea0003800000 */
.L_x_270:
        /* <DEDUP_REMOVED lines=9> */
.L_x_273:
[----:B------:R-:W-:Y:S05]  /*74b0*/  BSYNC B1 ;  /* 0x0000000000017941 */ /* 0x000fea0003800000 */
.L_x_272:
        /* <DEDUP_REMOVED lines=10> */
.L_x_275:
[----:B------:R-:W-:Y:S05]  /*7560*/  BSYNC B1 ;  /* 0x0000000000017941 */ /* 0x000fea0003800000 */
.L_x_274:
        /* <DEDUP_REMOVED lines=10> */
.L_x_277:
[----:B------:R-:W-:Y:S05]  /*7610*/  BSYNC B1 ;  /* 0x0000000000017941 */ /* 0x000fea0003800000 */
.L_x_276:
        /* <DEDUP_REMOVED lines=9> */
.L_x_279:
[----:B------:R-:W-:Y:S05]  /*76b0*/  BSYNC B1 ;  /* 0x0000000000017941 */ /* 0x000fea0003800000 */
.L_x_278:
        /* <DEDUP_REMOVED lines=9> */
.L_x_281:
[----:B------:R-:W-:Y:S05]  /*7750*/  BSYNC B1 ;  /* 0x0000000000017941 */ /* 0x000fea0003800000 */
.L_x_280:
        /* <DEDUP_REMOVED lines=10> */
.L_x_283:
[----:B------:R-:W-:Y:S05]  /*7800*/  BSYNC B1 ;  /* 0x0000000000017941 */ /* 0x000fea0003800000 */
.L_x_282:
        /* <DEDUP_REMOVED lines=10> */
.L_x_285:
[----:B------:R-:W-:Y:S05]  /*78b0*/  BSYNC B1 ;  /* 0x0000000000017941 */ /* 0x000fea0003800000 */
.L_x_284:
        /* <DEDUP_REMOVED lines=9> */
.L_x_287:
[----:B------:R-:W-:Y:S05]  /*7950*/  BSYNC B1 ;  /* 0x0000000000017941 */ /* 0x000fea0003800000 */
.L_x_286:
[----:B0----5:R-:W-:Y:S01]  /*7960*/  HADD2.F32 R0, -RZ, R19.H0_H0 ;  /* 0x20000013ff007230 */ /* 0x021fe20000004100 */
[----:B------:R-:W-:Y:S01]  /*7970*/  ISETP.GT.AND P0, PT, R3, 0x8, P0 ;  /* 0x000000080300780c */ /* 0x000fe20000704270 */
[----:B------:R-:W-:Y:S01]  /*7980*/  @P1 IMAD.MOV.U32 R4, RZ, RZ, R10 ;  /* 0x000000ffff041224 */ /* 0x000fe200078e000a */
[----:B------:R-:W-:Y:S02]  /*7990*/  BSSY B1, `(.L_x_288) ;  /* 0x0000009000017945 */ /* 0x000fe40003800000 */
[----:B------:R-:W-:-:S04]  /*79a0*/  FMUL R5, R0, R155 ;  /* 0x0000009b00057220 */ /* 0x000fc80000400000 */
[----:B------:R-:W-:-:S05]  /*79b0*/  FFMA R5, R150, R154, R5 ;  /* 0x0000009a96057223 */ /* 0x000fca0000000005 */
[----:B------:R-:W-:-:S04]  /*79c0*/  F2FP.F16.F32.PACK_AB R5, RZ, R5 ;  /* 0x00000005ff05723e */ /* 0x000fc800000000ff */
[----:B------:R-:W-:Y:S01]  /*79d0*/  PRMT R2, R5, 0x7610, R2 ;  /* 0x0000761005027816 */ /* 0x000fe20000000002 */
[----:B------:R-:W-:-:S05]  /*79e0*/  @P1 IMAD.MOV.U32 R5, RZ, RZ, R11 ;  /* 0x000000ffff051224 */ /* 0x000fca00078e000b */
[----:B------:R0:W-:Y:S01]  /*79f0*/  @P1 STG.E.U16 desc[UR36][R4.64+0x1f0], R2 ;  /* 0x0001f00204001986 */ /* 0x0001e2000c101524 */
[----:B------:R-:W-:Y:S05]  /*7a00*/  @!P0 BRA `(.L_x_289) ;  /* 0x0000000000048947 */ /* 0x000fea0003800000 */
[----:B------:R0:W5:Y:S02]  /*7a10*/  LDG.E.LTC128B.U16 R19, desc[UR36][R8.64+0x1f2] ;  /* 0x0001f22408137981 */ /* 0x000164000c1e1520 */
.L_x_289:
[----:B------:R-:W-:Y:S05]  /*7a20*/  BSYNC B1 ;  /* 0x0000000000017941 */ /* 0x000fea0003800000 */
.L_x_288:
[----:B------:R-:W-:Y:S05]  /*7a30*/  @!P0 BRA `(.L_x_290) ;  /* 0x0000002400488947 */ /* 0x000fea0003800000 */
[----:B-----5:R-:W-:-:S05]  /*7a40*/  HADD2.F32 R0, -RZ, R19.H0_H0 ;  /* 0x20000013ff007230 */ /* 0x020fca0000004100 */
[----:B------:R-:W-:-:S04]  /*7a50*/  FMUL R0, R0, R155 ;  /* 0x0000009b00007220 */ /* 0x000fc80000400000 */
[----:B------:R-:W-:-:S05]  /*7a60*/  FFMA R0, R151, R154, R0 ;  /* 0x0000009a97007223 */ /* 0x000fca0000000000 */
[----:B------:R-:W-:-:S05]  /*7a70*/  F2FP.F16.F32.PACK_AB R0, RZ, R0 ;  /* 0x00000000ff00723e */ /* 0x000fca00000000ff */
[----:B------:R0:W-:Y:S01]  /*7a80*/  STG.E.U16 desc[UR36][R10.64+0x1f2], R0 ;  /* 0x0001f2000a007986 */ /* 0x0001e2000c101524 */
[----:B------:R-:W-:Y:S05]  /*7a90*/  BRA `(.L_x_290) ;  /* 0x0000002400307947 */ /* 0x000fea0003800000 */
.L_x_37:
[----:B------:R-:W-:Y:S01]  /*7aa0*/  ISETP.GT.AND P0, PT, R0, 0x1, PT ;  /* 0x000000010000780c */ /* 0x000fe20003f04270 */
[----:B------:R-:W-:Y:S01]  /*7ab0*/  ULDC.64 UR4, c[0x0][0x5c0] ;  /* 0x0001700000047ab9 */ /* 0x000fe20000000a00 */
[-C--:B------:R-:W-:Y:S01]  /*7ac0*/  FMUL R24, R24, R154.reuse ;  /* 0x0000009a18187220 */ /* 0x080fe20000400000 */
[-C--:B------:R-:W-:Y:S01]  /*7ad0*/  FMUL R25, R25, R154.reuse ;  /* 0x0000009a19197220 */ /* 0x080fe20000400000 */
[----:B------:R-:W-:Y:S01]  /*7ae0*/  ISETP.GT.AND P3, PT, R3, RZ, P0 ;  /* 0x000000ff0300720c */ /* 0x000fe20000764270 */
[-C--:B------:R-:W-:Y:S01]  /*7af0*/  FMUL R26, R26, R154.reuse ;  /* 0x0000009a1a1a7220 */ /* 0x080fe20000400000 */
[----:B------:R-:W-:Y:S01]  /*7b00*/  LEA R4, P4, R6, UR4, 0x1 ;  /* 0x0000000406047c11 */ /* 0x000fe2000f8808ff */
[----:B------:R-:W-:Y:S01]  /*7b10*/  FMUL R27, R27, R154 ;  /* 0x0000009a1b1b7220 */ /* 0x000fe20000400000 */
[----:B------:R-:W-:Y:S01]  /*7b20*/  F2FP.F16.F32.PACK_AB R24, RZ, R24 ;  /* 0x00000018ff18723e */ /* 0x000fe200000000ff */
[-C--:B------:R-:W-:Y:S01]  /*7b30*/  FMUL R28, R28, R154.reuse ;  /* 0x0000009a1c1c7220 */ /* 0x080fe20000400000 */
[----:B------:R-:W-:Y:S01]  /*7b40*/  LEA.HI.X R5, R6, UR5, R179, 0x1, P4 ;  /* 0x0000000506057c11 */ /* 0x000fe2000a0f0cb3 */
[-C--:B------:R-:W-:Y:S01]  /*7b50*/  FMUL R29, R29, R154.reuse ;  /* 0x0000009a1d1d7220 */ /* 0x080fe20000400000 */
[----:B------:R-:W-:Y:S01]  /*7b60*/  F2FP.F16.F32.PACK_AB R25, RZ, R25 ;  /* 0x00000019ff19723e */ /* 0x000fe200000000ff */
[-C--:B------:R-:W-:Y:S01]  /*7b70*/  FMUL R30, R30, R154.reuse ;  /* 0x0000009a1e1e7220 */ /* 0x080fe20000400000 */
[----:B------:R-:W-:Y:S01]  /*7b80*/  SHF.L.U64.HI R11, R10, 0x4, R11 ;  /* 0x000000040a0b7819 */ /* 0x000fe2000001020b */
[----:B------:R-:W-:Y:S01]  /*7b90*/  @P1 STG.E.U16 desc[UR36][R4.64], R24 ;  /* 0x0000001804001986 */ /* 0x000fe2000c101524 */
[----:B------:R-:W-:Y:S01]  /*7ba0*/  ISETP.GT.AND P1, PT, R0, 0x8, PT ;  /* 0x000000080000780c */ /* 0x000fe20003f24270 */
[----:B------:R-:W-:Y:S01]  /*7bb0*/  FMUL R31, R31, R154 ;  /* 0x0000009a1f1f7220 */ /* 0x000fe20000400000 */
[C---:B------:R-:W-:Y:S01]  /*7bc0*/  ISETP.GT.AND P4, PT, R3.reuse, 0x8, P0 ;  /* 0x000000080300780c */ /* 0x040fe20000784270 */
[----:B------:R-:W-:Y:S01]  /*7bd0*/  @P3 STG.E.U16 desc[UR36][R4.64+0x2], R25 ;  /* 0x0000021904003986 */ /* 0x000fe2000c101524 */
[----:B------:R-:W-:Y:S01]  /*7be0*/  LEA R6, P3, R10, R4, 0x4 ;  /* 0x000000040a067211 */ /* 0x000fe200078620ff */
[-C--:B------:R-:W-:Y:S01]  /*7bf0*/  FMUL R32, R32, R154.reuse ;  /* 0x0000009a20207220 */ /* 0x080fe20000400000 */
[----:B------:R-:W-:Y:S01]  /*7c00*/  ISETP.GT.AND P2, PT, R3, 0x8, P2 ;  /* 0x000000080300780c */ /* 0x000fe20001744270 */
[-C--:B------:R-:W-:Y:S01]  /*7c10*/  FMUL R33, R33, R154.reuse ;  /* 0x0000009a21217220 */ /* 0x080fe20000400000 */
[----:B------:R-:W-:Y:S01]  /*7c20*/  ISETP.GT.AND P0, PT, R0, 0x9, PT ;  /* 0x000000090000780c */ /* 0x000fe20003f04270 */
[----:B------:R-:W-:Y:S01]  /*7c30*/  IMAD.X R7, R11, 0x1, R5, P3 ;  /* 0x000000010b077824 */ /* 0x000fe200018e0605 */
[C---:B------:R-:W-:Y:S01]  /*7c40*/  ISETP.GT.AND P5, PT, R3.reuse, RZ, P1 ;  /* 0x000000ff0300720c */ /* 0x040fe20000fa4270 */
[-C--:B------:R-:W-:Y:S01]  /*7c50*/  FMUL R34, R34, R154.reuse ;  /* 0x0000009a22227220 */ /* 0x080fe20000400000 */
[----:B------:R-:W-:Y:S01]  /*7c60*/  ISETP.GT.AND P3, PT, R3, RZ, P0 ;  /* 0x000000ff0300720c */ /* 0x000fe20000764270 */
[----:B------:R-:W-:Y:S01]  /*7c70*/  FMUL R35, R35, R154 ;  /* 0x0000009a23237220 */ /* 0x000fe20000400000 */
[----:B------:R-:W-:Y:S01]  /*7c80*/  F2FP.F16.F32.PACK_AB R26, RZ, R26 ;  /* 0x0000001aff1a723e */ /* 0x000fe200000000ff */
[-C--:B------:R-:W-:Y:S01]  /*7c90*/  FMUL R36, R36, R154.reuse ;  /* 0x0000009a24247220 */ /* 0x080fe20000400000 */
[----:B------:R-:W-:Y:S01]  /*7ca0*/  F2FP.F16.F32.PACK_AB R27, RZ, R27 ;  /* 0x0000001bff1b723e */ /* 0x000fe200000000ff */
[----:B------:R-:W-:Y:S01]  /*7cb0*/  FMUL R37, R37, R154 ;  /* 0x0000009a25257220 */ /* 0x000fe20000400000 */
[----:B------:R-:W-:Y:S01]  /*7cc0*/  F2FP.F16.F32.PACK_AB R28, RZ, R28 ;  /* 0x0000001cff1c723e */ /* 0x000fe200000000ff */
[----:B------:R-:W-:Y:S01]  /*7cd0*/  @P2 STG.E.U16 desc[UR36][R6.64], R26 ;  /* 0x0000001a06002986 */ /* 0x000fe2000c101524 */
[----:B------:R-:W-:Y:S01]  /*7ce0*/  F2FP.F16.F32.PACK_AB R29, RZ, R29 ;  /* 0x0000001dff1d723e */ /* 0x000fe200000000ff */
[-C--:B------:R-:W-:Y:S01]  /*7cf0*/  FMUL R38, R38, R154.reuse ;  /* 0x0000009a26267220 */ /* 0x080fe20000400000 */
[----:B------:R-:W-:Y:S01]  /*7d00*/  ISETP.GT.AND P2, PT, R3, 0x8, P1 ;  /* 0x000000080300780c */ /* 0x000fe20000f44270 */
[----:B------:R-:W-:Y:S01]  /*7d10*/  @P4 STG.E.U16 desc[UR36][R6.64+0x2], R27 ;  /* 0x0000021b06004986 */ /* 0x000fe2000c101524 */
[----:B------:R-:W-:Y:S01]  /*7d20*/  ISETP.GT.AND P1, PT, R0, 0x10, PT ;  /* 0x000000100000780c */ /* 0x000fe20003f24270 */
[----:B------:R-:W-:Y:S01]  /*7d30*/  FMUL R39, R39, R154 ;  /* 0x0000009a27277220 */ /* 0x000fe20000400000 */
[----:B------:R-:W-:Y:S01]  /*7d40*/  F2FP.F16.F32.PACK_AB R30, RZ, R30 ;  /* 0x0000001eff1e723e */ /* 0x000fe200000000ff */
[----:B------:R-:W-:Y:S01]  /*7d50*/  @P5 STG.E.U16 desc[UR36][R4.64+0x10], R28 ;  /* 0x0000101c04005986 */ /* 0x000fe2000c101524 */
[C---:B------:R-:W-:Y:S01]  /*7d60*/  ISETP.GT.AND P4, PT, R3.reuse, RZ, P1 ;  /* 0x000000ff0300720c */ /* 0x040fe20000f84270 */
[-C--:B------:R-:W-:Y:S01]  /*7d70*/  FMUL R40, R40, R154.reuse ;  /* 0x0000009a28287220 */ /* 0x080fe20000400000 */
[----:B------:R-:W-:Y:S01]  /*7d80*/  F2FP.F16.F32.PACK_AB R31, RZ, R31 ;  /* 0x0000001fff1f723e */ /* 0x000fe200000000ff */
[----:B------:R-:W-:Y:S01]  /*7d90*/  @P3 STG.E.U16 desc[UR36][R4.64+0x12], R29 ;  /* 0x0000121d04003986 */ /* 0x000fe2000c101524 */
[----:B------:R-:W-:Y:S01]  /*7da0*/  ISETP.GT.AND P3, PT, R3, 0x8, P0 ;  /* 0x000000080300780c */ /* 0x000fe20000764270 */
[----:B------:R-:W-:Y:S01]  /*7db0*/  FMUL R41, R41, R154 ;  /* 0x0000009a29297220 */ /* 0x000fe20000400000 */
[----:B------:R-:W-:Y:S01]  /*7dc0*/  ISETP.GT.AND P0, PT, R0, 0x11, PT ;  /* 0x000000110000780c */ /* 0x000fe20003f04270 */
[----:B------:R-:W-:Y:S01]  /*7dd0*/  @P2 STG.E.U16 desc[UR36][R6.64+0x10], R30 ;  /* 0x0000101e06002986 */ /* 0x000fe2000c101524 */
[----:B------:R-:W-:Y:S01]  /*7de0*/  F2FP.F16.F32.PACK_AB R32, RZ, R32 ;  /* 0x00000020ff20723e */ /* 0x000fe200000000ff */
[-C--:B------:R-:W-:Y:S01]  /*7df0*/  FMUL R42, R42, R154.reuse ;  /* 0x0000009a2a2a7220 */ /* 0x080fe20000400000 */
[----:B------:R-:W-:Y:S01]  /*7e00*/  ISETP.GT.AND P5, PT, R3, RZ, P0 ;  /* 0x000000ff0300720c */ /* 0x000fe200007a4270 */
[-C--:B------:R-:W-:Y:S01]  /*7e10*/  FMUL R43, R43, R154.reuse ;  /* 0x0000009a2b2b7220 */ /* 0x080fe20000400000 */
[----:B------:R-:W-:Y:S01]  /*7e20*/  ISETP.GT.AND P2, PT, R3, 0x8, P1 ;  /* 0x000000080300780c */ /* 0x000fe20000f44270 */
[-C--:B------:R-:W-:Y:S01]  /*7e30*/  FMUL R44, R44, R154.reuse ;  /* 0x0000009a2c2c7220 */ /* 0x080fe20000400000 */
[----:B------:R-:W-:Y:S01]  /*7e40*/  ISETP.GT.AND P1, PT, R0, 0x18, PT ;  /* 0x000000180000780c */ /* 0x000fe20003f24270 */
[-C--:B------:R-:W-:Y:S01]  /*7e50*/  FMUL R45, R45, R154.reuse ;  /* 0x0000009a2d2d7220 */ /* 0x080fe20000400000 */
[----:B------:R-:W-:Y:S01]  /*7e60*/  F2FP.F16.F32.PACK_AB R33, RZ, R33 ;  /* 0x00000021ff21723e */ /* 0x000fe200000000ff */
[----:B------:R-:W-:Y:S01]  /*7e70*/  @P3 STG.E.U16 desc[UR36][R6.64+0x12], R31 ;  /* 0x0000121f06003986 */ /* 0x000fe2000c101524 */
[C---:B------:R-:W-:Y:S01]  /*7e80*/  ISETP.GT.AND P3, PT, R3.reuse, 0x8, P0 ;  /* 0x000000080300780c */ /* 0x040fe20000764270 */
[-C--:B------:R-:W-:Y:S01]  /*7e90*/  FMUL R46, R46, R154.reuse ;  /* 0x0000009a2e2e7220 */ /* 0x080fe20000400000 */
[----:B------:R-:W-:Y:S01]  /*7ea0*/  ISETP.GT.AND P0, PT, R0, 0x19, PT ;  /* 0x000000190000780c */ /* 0x000fe20003f04270 */
[----:B------:R-:W-:Y:S01]  /*7eb0*/  @P4 STG.E.U16 desc[UR36][R4.64+0x20], R32 ;  /* 0x0000202004004986 */ /* 0x000fe2000c101524 */
[----:B------:R-:W-:Y:S01]  /*7ec0*/  ISETP.GT.AND P4, PT, R3, RZ, P1 ;  /* 0x000000ff0300720c */ /* 0x000fe20000f84270 */
[----:B------:R-:W-:Y:S01]  /*7ed0*/  FMUL R47, R47, R154 ;  /* 0x0000009a2f2f7220 */ /* 0x000fe20000400000 */
[----:B------:R-:W-:Y:S01]  /*7ee0*/  F2FP.F16.F32.PACK_AB R34, RZ, R34 ;  /* 0x00000022ff22723e */ /* 0x000fe200000000ff */
[----:B------:R-:W-:Y:S01]  /*7ef0*/  @P5 STG.E.U16 desc[UR36][R4.64+0x22], R33 ;  /* 0x0000222104005986 */ /* 0x000fe2000c101524 */
[----:B------:R-:W-:Y:S01]  /*7f00*/  ISETP.GT.AND P5, PT, R3, RZ, P0 ;  /* 0x000000ff0300720c */ /* 0x000fe200007a4270 */
[----:B------:R-:W-:Y:S01]  /*7f10*/  FMUL R48, R48, R154 ;  /* 0x0000009a30307220 */ /* 0x000fe20000400000 */
[----:B------:R-:W-:Y:S01]  /*7f20*/  F2FP.F16.F32.PACK_AB R35, RZ, R35 ;  /* 0x00000023ff23723e */ /* 0x000fe200000000ff */
[----:B------:R-:W-:Y:S01]  /*7f30*/  @P2 STG.E.U16 desc[UR36][R6.64+0x20], R34 ;  /* 0x0000202206002986 */ /* 0x000fe2000c101524 */
[----:B------:R-:W-:Y:S01]  /*7f40*/  F2FP.F16.F32.PACK_AB R36, RZ, R36 ;  /* 0x00000024ff24723e */ /* 0x000fe200000000ff */
[-C--:B------:R-:W-:Y:S01]  /*7f50*/  FMUL R49, R49, R154.reuse ;  /* 0x0000009a31317220 */ /* 0x080fe20000400000 */
[C---:B------:R-:W-:Y:S01]  /*7f60*/  ISETP.GT.AND P2, PT, R3.reuse, 0x8, P1 ;  /* 0x000000080300780c */ /* 0x040fe20000f44270 */
[----:B------:R-:W-:Y:S01]  /*7f70*/  @P3 STG.E.U16 desc[UR36][R6.64+0x22], R35 ;  /* 0x0000222306003986 */ /* 0x000fe2000c101524 */
[----:B------:R-:W-:Y:S01]  /*7f80*/  ISETP.GT.AND P1, PT, R0, 0x20, PT ;  /* 0x000000200000780c */ /* 0x000fe20003f24270 */
[-C--:B------:R-:W-:Y:S01]  /*7f90*/  FMUL R50, R50, R154.reuse ;  /* 0x0000009a32327220 */ /* 0x080fe20000400000 */
[----:B------:R-:W-:Y:S01]  /*7fa0*/  F2FP.F16.F32.PACK_AB R37, RZ, R37 ;  /* 0x00000025ff25723e */ /* 0x000fe200000000ff */
[----:B------:R-:W-:Y:S01]  /*7fb0*/  @P4 STG.E.U16 desc[UR36][R4.64+0x30], R36 ;  /* 0x0000302404004986 */ /* 0x000fe2000c101524 */
[----:B------:R-:W-:Y:S01]  /*7fc0*/  ISETP.GT.AND P3, PT, R3, 0x8, P0 ;  /* 0x000000080300780c */ /* 0x000fe20000764270 */
[-C--:B------:R-:W-:Y:S01]  /*7fd0*/  FMUL R51, R51, R154.reuse ;  /* 0x0000009a33337220 */ /* 0x080fe20000400000 */
[----:B------:R-:W-:Y:S01]  /*7fe0*/  ISETP.GT.AND P0, PT, R0, 0x21, PT ;  /* 0x000000210000780c */ /* 0x000fe20003f04270 */
[----:B------:R-:W-:Y:S01]  /*7ff0*/  @P5 STG.E.U16 desc[UR36][R4.64+0x32], R37 ;  /* 0x0000322504005986 */ /* 0x000fe2000c101524 */
[----:B------:R-:W-:Y:S01]  /*8000*/  ISETP.GT.AND P4, PT, R3, RZ, P1 ;  /* 0x000000ff0300720c */ /* 0x000fe20000f84270 */
[----:B------:R-:W-:Y:S01]  /*8010*/  FMUL R52, R52, R154 ;  /* 0x0000009a34347220 */ /* 0x000fe20000400000 */
[----:B------:R-:W-:Y:S01]  /*8020*/  F2FP.F16.F32.PACK_AB R38, RZ, R38 ;  /* 0x00000026ff26723e */ /* 0x000fe200000000ff */
[-C--:B------:R-:W-:Y:S01]  /*8030*/  FMUL R53, R53, R154.reuse ;  /* 0x0000009a35357220 */ /* 0x080fe20000400000 */
        /* <DEDUP_REMOVED lines=325> */
[----:B------:R-:W-:Y:S01]  /*9490*/  FMUL R151, R151, R154 ;  /* 0x0000009a97977220 */ /* 0x000fe20000400000 */
[----:B------:R-:W-:Y:S01]  /*94a0*/  ISETP.GT.AND P2, PT, R3, 0x8, P1 ;  /* 0x000000080300780c */ /* 0x000fe20000f44270 */
[----:B------:R-:W-:Y:S01]  /*94b0*/  @P3 STG.E.U16 desc[UR36][R6.64+0x132], R103 ;  /* 0x0001326706003986 */ /* 0x000fe2000c101524 */
[----:B------:R-:W-:-:S02]  /*94c0*/  ISETP.GT.AND P1, PT, R0, 0xa8, PT ;  /* 0x000000a80000780c */ /* 0x000fc40003f24270 */
[----:B------:R-:W-:Y:S01]  /*94d0*/  F2FP.F16.F32.PACK_AB R105, RZ, R105 ;  /* 0x00000069ff69723e */ /* 0x000fe200000000ff */
[----:B------:R-:W-:Y:S01]  /*94e0*/  @P4 STG.E.U16 desc[UR36][R4.64+0x140], R104 ;  /* 0x0001406804004986 */ /* 0x000fe2000c101524 */
[C---:B------:R-:W-:Y:S02]  /*94f0*/  ISETP.GT.AND P3, PT, R3.reuse, 0x8, P0 ;  /* 0x000000080300780c */ /* 0x040fe40000764270 */
[----:B------:R-:W-:Y:S01]  /*9500*/  ISETP.GT.AND P0, PT, R0, 0xa9, PT ;  /* 0x000000a90000780c */ /* 0x000fe20003f04270 */
[----:B------:R-:W-:Y:S01]  /*9510*/  @P5 STG.E.U16 desc[UR36][R4.64+0x142], R105 ;  /* 0x0001426904005986 */ /* 0x000fe2000c101524 */
[C---:B------:R-:W-:Y:S02]  /*9520*/  ISETP.GT.AND P4, PT, R3.reuse, RZ, P1 ;  /* 0x000000ff0300720c */ /* 0x040fe40000f84270 */
[----:B------:R-:W-:Y:S02]  /*9530*/  F2FP.F16.F32.PACK_AB R106, RZ, R106 ;  /* 0x0000006aff6a723e */ /* 0x000fe400000000ff */
[----:B------:R-:W-:-:S02]  /*9540*/  ISETP.GT.AND P5, PT, R3, RZ, P0 ;  /* 0x000000ff0300720c */ /* 0x000fc400007a4270 */
[----:B------:R-:W-:Y:S01]  /*9550*/  F2FP.F16.F32.PACK_AB R107, RZ, R107 ;  /* 0x0000006bff6b723e */ /* 0x000fe200000000ff */
[----:B------:R-:W-:Y:S01]  /*9560*/  @P2 STG.E.U16 desc[UR36][R6.64+0x140], R106 ;  /* 0x0001406a06002986 */ /* 0x000fe2000c101524 */
[----:B------:R-:W-:Y:S02]  /*9570*/  F2FP.F16.F32.PACK_AB R108, RZ, R108 ;  /* 0x0000006cff6c723e */ /* 0x000fe400000000ff */
[C---:B------:R-:W-:Y:S01]  /*9580*/  ISETP.GT.AND P2, PT, R3.reuse, 0x8, P1 ;  /* 0x000000080300780c */ /* 0x040fe20000f44270 */
[----:B------:R-:W-:Y:S01]  /*9590*/  @P3 STG.E.U16 desc[UR36][R6.64+0x142], R107 ;  /* 0x0001426b06003986 */ /* 0x000fe2000c101524 */
[----:B------:R-:W-:Y:S02]  /*95a0*/  ISETP.GT.AND P1, PT, R0, 0xb0, PT ;  /* 0x000000b00000780c */ /* 0x000fe40003f24270 */
[----:B------:R-:W-:Y:S01]  /*95b0*/  F2FP.F16.F32.PACK_AB R109, RZ, R109 ;  /* 0x0000006dff6d723e */ /* 0x000fe200000000ff */
[----:B------:R-:W-:Y:S01]  /*95c0*/  @P4 STG.E.U16 desc[UR36][R4.64+0x150], R108 ;  /* 0x0001506c04004986 */ /* 0x000fe2000c101524 */
[----:B------:R-:W-:-:S02]  /*95d0*/  ISETP.GT.AND P3, PT, R3, 0x8, P0 ;  /* 0x000000080300780c */ /* 0x000fc40000764270 */
[----:B------:R-:W-:Y:S01]  /*95e0*/  ISETP.GT.AND P0, PT, R0, 0xb1, PT ;  /* 0x000000b10000780c */ /* 0x000fe20003f04270 */
[----:B------:R-:W-:Y:S01]  /*95f0*/  @P5 STG.E.U16 desc[UR36][R4.64+0x152], R109 ;  /* 0x0001526d04005986 */ /* 0x000fe2000c101524 */
[C---:B------:R-:W-:Y:S02]  /*9600*/  ISETP.GT.AND P4, PT, R3.reuse, RZ, P1 ;  /* 0x000000ff0300720c */ /* 0x040fe40000f84270 */
[----:B------:R-:W-:Y:S02]  /*9610*/  F2FP.F16.F32.PACK_AB R110, RZ, R110 ;  /* 0x0000006eff6e723e */ /* 0x000fe400000000ff */
[----:B------:R-:W-:Y:S02]  /*9620*/  ISETP.GT.AND P5, PT, R3, RZ, P0 ;  /* 0x000000ff0300720c */ /* 0x000fe400007a4270 */
[----:B------:R-:W-:Y:S01]  /*9630*/  F2FP.F16.F32.PACK_AB R111, RZ, R111 ;  /* 0x0000006fff6f723e */ /* 0x000fe200000000ff */
[----:B------:R-:W-:Y:S01]  /*9640*/  @P2 STG.E.U16 desc[UR36][R6.64+0x150], R110 ;  /* 0x0001506e06002986 */ /* 0x000fe2000c101524 */
[----:B------:R-:W-:-:S02]  /*9650*/  F2FP.F16.F32.PACK_AB R112, RZ, R112 ;  /* 0x00000070ff70723e */ /* 0x000fc400000000ff */
[C---:B------:R-:W-:Y:S01]  /*9660*/  ISETP.GT.AND P2, PT, R3.reuse, 0x8, P1 ;  /* 0x000000080300780c */ /* 0x040fe20000f44270 */
[----:B------:R-:W-:Y:S01]  /*9670*/  @P3 STG.E.U16 desc[UR36][R6.64+0x152], R111 ;  /* 0x0001526f06003986 */ /* 0x000fe2000c101524 */
[C---:B------:R-:W-:Y:S02]  /*9680*/  ISETP.GT.AND P1, PT, R0.reuse, 0xb8, PT ;  /* 0x000000b80000780c */ /* 0x040fe40003f24270 */
[----:B------:R-:W-:Y:S01]  /*9690*/  F2FP.F16.F32.PACK_AB R113, RZ, R113 ;  /* 0x00000071ff71723e */ /* 0x000fe200000000ff */
[----:B------:R-:W-:Y:S01]  /*96a0*/  @P4 STG.E.U16 desc[UR36][R4.64+0x160], R112 ;  /* 0x0001607004004986 */ /* 0x000fe2000c101524 */
[C---:B------:R-:W-:Y:S02]  /*96b0*/  ISETP.GT.AND P3, PT, R3.reuse, 0x8, P0 ;  /* 0x000000080300780c */ /* 0x040fe40000764270 */
[----:B------:R-:W-:Y:S01]  /*96c0*/  ISETP.GT.AND P0, PT, R0, 0xb9, PT ;  /* 0x000000b90000780c */ /* 0x000fe20003f04270 */
[----:B------:R-:W-:Y:S01]  /*96d0*/  @P5 STG.E.U16 desc[UR36][R4.64+0x162], R113 ;  /* 0x0001627104005986 */ /* 0x000fe2000c101524 */
[----:B------:R-:W-:-:S02]  /*96e0*/  ISETP.GT.AND P4, PT, R3, RZ, P1 ;  /* 0x000000ff0300720c */ /* 0x000fc40000f84270 */
[----:B------:R-:W-:Y:S02]  /*96f0*/  F2FP.F16.F32.PACK_AB R114, RZ, R114 ;  /* 0x00000072ff72723e */ /* 0x000fe400000000ff */
[C---:B------:R-:W-:Y:S02]  /*9700*/  ISETP.GT.AND P5, PT, R3.reuse, RZ, P0 ;  /* 0x000000ff0300720c */ /* 0x040fe400007a4270 */
[----:B------:R-:W-:Y:S01]  /*9710*/  F2FP.F16.F32.PACK_AB R115, RZ, R115 ;  /* 0x00000073ff73723e */ /* 0x000fe200000000ff */
[----:B------:R-:W-:Y:S01]  /*9720*/  @P2 STG.E.U16 desc[UR36][R6.64+0x160], R114 ;  /* 0x0001607206002986 */ /* 0x000fe2000c101524 */
[----:B------:R-:W-:Y:S02]  /*9730*/  F2FP.F16.F32.PACK_AB R116, RZ, R116 ;  /* 0x00000074ff74723e */ /* 0x000fe400000000ff */
        /* <DEDUP_REMOVED lines=65> */
[----:B------:R-:W-:Y:S02]  /*9b50*/  ISETP.GT.AND P5, PT, R3, RZ, P0 ;  /* 0x000000ff0300720c */ /* 0x000fe400007a4270 */
[----:B------:R-:W-:Y:S02]  /*9b60*/  F2FP.F16.F32.PACK_AB R134, RZ, R134 ;  /* 0x00000086ff86723e */ /* 0x000fe400000000ff */
[----:B------:R-:W-:Y:S02]  /*9b70*/  F2FP.F16.F32.PACK_AB R135, RZ, R135 ;  /* 0x00000087ff87723e */ /* 0x000fe400000000ff */
[----:B------:R-:W-:Y:S01]  /*9b80*/  F2FP.F16.F32.PACK_AB R136, RZ, R136 ;  /* 0x00000088ff88723e */ /* 0x000fe200000000ff */
[----:B------:R-:W-:Y:S01]  /*9b90*/  @P2 STG.E.U16 desc[UR36][R6.64+0x1b0], R134 ;  /* 0x0001b08606002986 */ /* 0x000fe2000c101524 */
[----:B------:R-:W-:-:S02]  /*9ba0*/  F2FP.F16.F32.PACK_AB R137, RZ, R137 ;  /* 0x00000089ff89723e */ /* 0x000fc400000000ff */
[C---:B------:R-:W-:Y:S01]  /*9bb0*/  ISETP.GT.AND P1, PT, R3.reuse, 0x8, P1 ;  /* 0x000000080300780c */ /* 0x040fe20000f24270 */
[----:B------:R-:W-:Y:S01]  /*9bc0*/  @P3 STG.E.U16 desc[UR36][R6.64+0x1b2], R135 ;  /* 0x0001b28706003986 */ /* 0x000fe2000c101524 */
[C---:B------:R-:W-:Y:S02]  /*9bd0*/  ISETP.GT.AND P2, PT, R3.reuse, 0x8, P0 ;  /* 0x000000080300780c */ /* 0x040fe40000744270 */
[C---:B------:R-:W-:Y:S01]  /*9be0*/  ISETP.GT.AND P0, PT, R0.reuse, 0xe9, PT ;  /* 0x000000e90000780c */ /* 0x040fe20003f04270 */
[----:B------:R-:W-:Y:S01]  /*9bf0*/  @P4 STG.E.U16 desc[UR36][R4.64+0x1c0], R136 ;  /* 0x0001c08804004986 */ /* 0x000fe2000c101524 */
[----:B------:R-:W-:Y:S02]  /*9c00*/  ISETP.GT.AND P4, PT, R0, 0xe8, PT ;  /* 0x000000e80000780c */ /* 0x000fe40003f84270 */
[----:B------:R-:W-:Y:S01]  /*9c10*/  F2FP.F16.F32.PACK_AB R138, RZ, R138 ;  /* 0x0000008aff8a723e */ /* 0x000fe200000000ff */
[----:B------:R-:W-:Y:S01]  /*9c20*/  @P5 STG.E.U16 desc[UR36][R4.64+0x1c2], R137 ;  /* 0x0001c28904005986 */ /* 0x000fe2000c101524 */
[----:B------:R-:W-:-:S02]  /*9c30*/  ISETP.GT.AND P5, PT, R3, RZ, P4 ;  /* 0x000000ff0300720c */ /* 0x000fc400027a4270 */
[----:B------:R-:W-:Y:S01]  /*9c40*/  F2FP.F16.F32.PACK_AB R139, RZ, R139 ;  /* 0x0000008bff8b723e */ /* 0x000fe200000000ff */
[----:B------:R-:W-:Y:S01]  /*9c50*/  @P1 STG.E.U16 desc[UR36][R6.64+0x1c0], R138 ;  /* 0x0001c08a06001986 */ /* 0x000fe2000c101524 */
[----:B------:R-:W-:Y:S02]  /*9c60*/  F2FP.F16.F32.PACK_AB R140, RZ, R140 ;  /* 0x0000008cff8c723e */ /* 0x000fe400000000ff */
[C---:B------:R-:W-:Y:S01]  /*9c70*/  ISETP.GT.AND P3, PT, R3.reuse, RZ, P0 ;  /* 0x000000ff0300720c */ /* 0x040fe20000764270 */
[----:B------:R-:W-:Y:S01]  /*9c80*/  @P2 STG.E.U16 desc[UR36][R6.64+0x1c2], R139 ;  /* 0x0001c28b06002986 */ /* 0x000fe2000c101524 */
[C---:B------:R-:W-:Y:S02]  /*9c90*/  ISETP.GT.AND P4, PT, R3.reuse, 0x8, P4 ;  /* 0x000000080300780c */ /* 0x040fe40002784270 */
[----:B------:R-:W-:Y:S02]  /*9ca0*/  F2FP.F16.F32.PACK_AB R141, RZ, R141 ;  /* 0x0000008dff8d723e */ /* 0x000fe400000000ff */
[----:B------:R-:W-:Y:S01]  /*9cb0*/  F2FP.F16.F32.PACK_AB R142, RZ, R142 ;  /* 0x0000008eff8e723e */ /* 0x000fe200000000ff */
[----:B------:R-:W-:Y:S01]  /*9cc0*/  @P5 STG.E.U16 desc[UR36][R4.64+0x1d0], R140 ;  /* 0x0001d08c04005986 */ /* 0x000fe2000c101524 */
[----:B------:R-:W-:-:S02]  /*9cd0*/  ISETP.GT.AND P5, PT, R3, 0x8, P0 ;  /* 0x000000080300780c */ /* 0x000fc400007a4270 */
[----:B------:R-:W-:Y:S02]  /*9ce0*/  F2FP.F16.F32.PACK_AB R143, RZ, R143 ;  /* 0x0000008fff8f723e */ /* 0x000fe400000000ff */
[C---:B------:R-:W-:Y:S01]  /*9cf0*/  ISETP.GT.AND P0, PT, R0.reuse, 0xf1, PT ;  /* 0x000000f10000780c */ /* 0x040fe20003f04270 */
[----:B------:R-:W-:Y:S01]  /*9d00*/  @P3 STG.E.U16 desc[UR36][R4.64+0x1d2], R141 ;  /* 0x0001d28d04003986 */ /* 0x000fe2000c101524 */
[----:B------:R-:W-:Y:S02]  /*9d10*/  ISETP.GT.AND P3, PT, R0, 0xf0, PT ;  /* 0x000000f00000780c */ /* 0x000fe40003f64270 */
[----:B------:R-:W-:Y:S01]  /*9d20*/  F2FP.F16.F32.PACK_AB R144, RZ, R144 ;  /* 0x00000090ff90723e */ /* 0x000fe200000000ff */
[----:B------:R-:W-:Y:S01]  /*9d30*/  @P4 STG.E.U16 desc[UR36][R6.64+0x1d0], R142 ;  /* 0x0001d08e06004986 */ /* 0x000fe2000c101524 */
[C---:B------:R-:W-:Y:S02]  /*9d40*/  ISETP.GT.AND P4, PT, R3.reuse, RZ, P3 ;  /* 0x000000ff0300720c */ /* 0x040fe40001f84270 */
[C---:B------:R-:W-:Y:S01]  /*9d50*/  ISETP.GT.AND P3, PT, R3.reuse, 0x8, P3 ;  /* 0x000000080300780c */ /* 0x040fe20001f64270 */
[----:B------:R-:W-:Y:S01]  /*9d60*/  @P5 STG.E.U16 desc[UR36][R6.64+0x1d2], R143 ;  /* 0x0001d28f06005986 */ /* 0x000fe2000c101524 */
[----:B------:R-:W-:-:S02]  /*9d70*/  ISETP.GT.AND P5, PT, R3, RZ, P0 ;  /* 0x000000ff0300720c */ /* 0x000fc400007a4270 */
[----:B------:R-:W-:Y:S02]  /*9d80*/  F2FP.F16.F32.PACK_AB R145, RZ, R145 ;  /* 0x00000091ff91723e */ /* 0x000fe400000000ff */
[C---:B------:R-:W-:Y:S02]  /*9d90*/  ISETP.GT.AND P0, PT, R3.reuse, 0x8, P0 ;  /* 0x000000080300780c */ /* 0x040fe40000704270 */
[C---:B------:R-:W-:Y:S02]  /*9da0*/  ISETP.GT.AND P1, PT, R0.reuse, 0xf9, PT ;  /* 0x000000f90000780c */ /* 0x040fe40003f24270 */
[----:B------:R-:W-:Y:S01]  /*9db0*/  ISETP.GT.AND P2, PT, R0, 0xf8, PT ;  /* 0x000000f80000780c */ /* 0x000fe20003f44270 */
[----:B------:R-:W-:Y:S01]  /*9dc0*/  @P4 STG.E.U16 desc[UR36][R4.64+0x1e0], R144 ;  /* 0x0001e09004004986 */ /* 0x000fe2000c101524 */
[C---:B------:R-:W-:Y:S01]  /*9dd0*/  ISETP.GT.AND P4, PT, R3.reuse, RZ, P1 ;  /* 0x000000ff0300720c */ /* 0x040fe20000f84270 */
[----:B------:R-:W-:Y:S01]  /*9de0*/  @P3 IMAD.MOV.U32 R2, RZ, RZ, R6 ;  /* 0x000000ffff023224 */ /* 0x000fe200078e0006 */
[C---:B------:R-:W-:Y:S01]  /*9df0*/  ISETP.GT.AND P1, PT, R3.reuse, 0x8, P1 ;  /* 0x000000080300780c */ /* 0x040fe20000f24270 */
[----:B------:R-:W-:Y:S01]  /*9e00*/  @P5 STG.E.U16 desc[UR36][R4.64+0x1e2], R145 ;  /* 0x0001e29104005986 */ /* 0x000fe2000c101524 */
[----:B------:R-:W-:-:S02]  /*9e10*/  ISETP.GT.AND P5, PT, R3, RZ, P2 ;  /* 0x000000ff0300720c */ /* 0x000fc400017a4270 */
[----:B------:R-:W-:Y:S01]  /*9e20*/  ISETP.GT.AND P2, PT, R3, 0x8, P2 ;  /* 0x000000080300780c */ /* 0x000fe20001744270 */
[----:B------:R-:W-:Y:S01]  /*9e30*/  @P3 IMAD.MOV.U32 R3, RZ, RZ, R7 ;  /* 0x000000ffff033224 */ /* 0x000fe200078e0007 */
[----:B------:R-:W-:Y:S02]  /*9e40*/  F2FP.F16.F32.PACK_AB R146, RZ, R146 ;  /* 0x00000092ff92723e */ /* 0x000fe400000000ff */
[----:B------:R-:W-:Y:S02]  /*9e50*/  F2FP.F16.F32.PACK_AB R147, RZ, R147 ;  /* 0x00000093ff93723e */ /* 0x000fe400000000ff */
[----:B------:R-:W-:Y:S01]  /*9e60*/  F2FP.F16.F32.PACK_AB R148, RZ, R148 ;  /* 0x00000094ff94723e */ /* 0x000fe200000000ff */
[----:B------:R0:W-:Y:S01]  /*9e70*/  @P3 STG.E.U16 desc[UR36][R2.64+0x1e0], R146 ;  /* 0x0001e09202003986 */ /* 0x0001e2000c101524 */
[----:B------:R-:W-:Y:S02]  /*9e80*/  F2FP.F16.F32.PACK_AB R149, RZ, R149 ;  /* 0x00000095ff95723e */ /* 0x000fe400000000ff */
[----:B------:R-:W-:-:S02]  /*9e90*/  F2FP.F16.F32.PACK_AB R150, RZ, R150 ;  /* 0x00000096ff96723e */ /* 0x000fc400000000ff */
[----:B------:R-:W-:Y:S01]  /*9ea0*/  F2FP.F16.F32.PACK_AB R151, RZ, R151 ;  /* 0x00000097ff97723e */ /* 0x000fe200000000ff */
[----:B0-----:R-:W-:Y:S02]  /*9eb0*/  @P0 IMAD.MOV.U32 R2, RZ, RZ, R6 ;  /* 0x000000ffff020224 */ /* 0x001fe400078e0006 */
[----:B------:R-:W-:-:S05]  /*9ec0*/  @P0 IMAD.MOV.U32 R3, RZ, RZ, R7 ;  /* 0x000000ffff030224 */ /* 0x000fca00078e0007 */
[----:B------:R0:W-:Y:S02]  /*9ed0*/  @P0 STG.E.U16 desc[UR36][R2.64+0x1e2], R147 ;  /* 0x0001e29302000986 */ /* 0x0001e4000c101524 */
[----:B0-----:R-:W-:Y:S02]  /*9ee0*/  @P5 IMAD.MOV.U32 R2, RZ, RZ, R4 ;  /* 0x000000ffff025224 */ /* 0x001fe400078e0004 */
[----:B------:R-:W-:-:S05]  /*9ef0*/  @P5 IMAD.MOV.U32 R3, RZ, RZ, R5 ;  /* 0x000000ffff035224 */ /* 0x000fca00078e0005 */
[----:B------:R0:W-:Y:S04]  /*9f00*/  @P5 STG.E.U16 desc[UR36][R2.64+0x1f0], R148 ;  /* 0x0001f09402005986 */ /* 0x0001e8000c101524 */
[----:B------:R1:W-:Y:S01]  /*9f10*/  @P4 STG.E.U16 desc[UR36][R4.64+0x1f2], R149 ;  /* 0x0001f29504004986 */ /* 0x0003e2000c101524 */
[----:B0-----:R-:W-:Y:S02]  /*9f20*/  @P2 IMAD.MOV.U32 R2, RZ, RZ, R6 ;  /* 0x000000ffff022224 */ /* 0x001fe400078e0006 */
[----:B------:R-:W-:-:S05]  /*9f30*/  @P2 IMAD.MOV.U32 R3, RZ, RZ, R7 ;  /* 0x000000ffff032224 */ /* 0x000fca00078e0007 */
[----:B------:R1:W-:Y:S04]  /*9f40*/  @P2 STG.E.U16 desc[UR36][R2.64+0x1f0], R150 ;  /* 0x0001f09602002986 */ /* 0x0003e8000c101524 */
[----:B------:R1:W-:Y:S02]  /*9f50*/  @P1 STG.E.U16 desc[UR36][R6.64+0x1f2], R151 ;  /* 0x0001f29706001986 */ /* 0x0003e4000c101524 */
.L_x_290:
[----:B------:R-:W-:Y:S05]  /*9f60*/  BSYNC B0 ;  /* 0x0000000000007941 */ /* 0x000fea0003800000 */
.L_x_36:
[----:B01----:R-:W2:Y:S01]  /*9f70*/  LDL.64 R2, [R1] ;  /* 0x0000000001027983 */ /* 0x003ea20000100a00 */
[----:B------:R-:W-:Y:S01]  /*9f80*/  ULDC.64 UR4, c[0x0][0x650] ;  /* 0x0001940000047ab9 */ /* 0x000fe20000000a00 */
[----:B------:R0:W-:Y:S01]  /*9f90*/  SYNCS.ARRIVE.TRANS64.A1T0 RZ, [R162+UR45], RZ ;  /* 0x000000ffa2ff79a7 */ /* 0x0001e2000810002d */
[----:B------:R-:W-:Y:S01]  /*9fa0*/  PRMT R0, RZ, 0x7610, R0 ;  /* 0x00007610ff007816 */ /* 0x000fe20000000000 */
[----:B-----5:R-:W-:Y:S02]  /*9fb0*/  IMAD.MOV.U32 R19, RZ, RZ, -0x1 ;  /* 0xffffffffff137424 */ /* 0x020fe400078e00ff */
[----:B------:R-:W-:Y:S01]  /*9fc0*/  IMAD.MOV.U32 R22, RZ, RZ, -0x1 ;  /* 0xffffffffff167424 */ /* 0x000fe200078e00ff */
[----:B--2---:R-:W-:-:S04]  /*9fd0*/  LEA R18, P0, R2, R18, 0x1 ;  /* 0x0000001202127211 */ /* 0x004fc800078008ff */
[----:B------:R-:W-:Y:S01]  /*9fe0*/  LEA.HI.X R17, R2, R17, R23, 0x1, P0 ;  /* 0x0000001102117211 */ /* 0x000fe200000f0c17 */
[----:B------:R-:W-:Y:S01]  /*9ff0*/  IMAD.MOV.U32 R2, RZ, RZ, -0x1 ;  /* 0xffffffffff027424 */ /* 0x000fe200078e00ff */
[----:B------:R-:W-:-:S04]  /*a000*/  ISETP.GE.U32.AND P0, PT, R18, UR4, PT ;  /* 0x0000000412007c0c */ /* 0x000fc8000bf06070 */
[----:B------:R-:W-:-:S13]  /*a010*/  ISETP.GE.U32.AND.EX P0, PT, R17, UR5, PT, P0 ;  /* 0x0000000511007c0c */ /* 0x000fda000bf06100 */
[----:B0-----:R-:W-:Y:S05]  /*a020*/  @P0 BRA `(.L_x_291) ;  /* 0x0000000400700947 */ /* 0x001fea0003800000 */
[----:B------:R-:W0:Y:S01]  /*a030*/  S2R R10, SR_CTAID.X ;  /* 0x00000000000a7919 */ /* 0x000e220000002500 */
[----:B------:R-:W1:Y:S01]  /*a040*/  LDC.64 R8, c[0x0][0x628] ;  /* 0x00018a00ff087b82 */ /* 0x000e620000000a00 */
[----:B------:R-:W-:Y:S01]  /*a050*/  ULDC UR4, c[0x0][0x150] ;  /* 0x0000540000047ab9 */ /* 0x000fe20000000800 */
[----:B---34-:R-:W-:Y:S01]  /*a060*/  IMAD.MOV.U32 R6, RZ, RZ, R18 ;  /* 0x000000ffff067224 */ /* 0x018fe200078e0012 */
[----:B------:R-:W2:Y:S01]  /*a070*/  S2R R20, SR_CTAID.Y ;  /* 0x0000000000147919 */ /* 0x000ea20000002600 */
[----:B------:R-:W-:-:S04]  /*a080*/  IMAD.MOV.U32 R7, RZ, RZ, R17 ;  /* 0x000000ffff077224 */ /* 0x000fc800078e0011 */
[----:B------:R-:W3:Y:S08]  /*a090*/  LDC R15, c[0x0][0x144] ;  /* 0x00005100ff0f7b82 */ /* 0x000ef00000000800 */
[----:B------:R-:W4:Y:S08]  /*a0a0*/  LDC R0, c[0x0][0x630] ;  /* 0x00018c00ff007b82 */ /* 0x000f300000000800 */
[----:B------:R-:W2:Y:S01]  /*a0b0*/  LDC.64 R12, c[0x0][0x620] ;  /* 0x00018800ff0c7b82 */ /* 0x000ea20000000a00 */
[----:B-1----:R-:W-:-:S04]  /*a0c0*/  ISETP.NE.U32.AND P0, PT, R8, RZ, PT ;  /* 0x000000ff0800720c */ /* 0x002fc80003f05070 */
[----:B------:R-:W-:Y:S02]  /*a0d0*/  ISETP.NE.AND.EX P0, PT, R9, RZ, PT, P0 ;  /* 0x000000ff0900720c */ /* 0x000fe40003f05300 */
[----:B0-----:R-:W-:-:S05]  /*a0e0*/  I2FP.F32.U32 R2, R10 ;  /* 0x0000000a00027245 */ /* 0x001fca0000201000 */
[----:B------:R-:W-:-:S04]  /*a0f0*/  FMUL R2, R2, UR4 ;  /* 0x0000000402027c20 */ /* 0x000fc80008400000 */
[----:B------:R0:W1:Y:S02]  /*a100*/  F2I.U32.TRUNC.NTZ R14, R2 ;  /* 0x00000002000e7305 */ /* 0x000064000020f000 */
[----:B---34-:R-:W-:Y:S05]  /*a110*/  @!P0 BRA `(.L_x_292) ;  /* 0x0000000000288947 */ /* 0x018fea0003800000 */
[----:B------:R-:W3:Y:S02]  /*a120*/  LDC R3, c[0x0][0x634] ;  /* 0x00018d00ff037b82 */ /* 0x000ee40000000800 */
[----:B---3--:R-:W-:-:S05]  /*a130*/  IADD3 R7, P0, R18, R3, RZ ;  /* 0x0000000312077210 */ /* 0x008fca0007f1e0ff */
[----:B------:R-:W-:-:S04]  /*a140*/  IMAD.X R11, RZ, RZ, R17, P0 ;  /* 0x000000ffff0b7224 */ /* 0x000fc800000e0611 */
[----:B0-----:R-:W-:-:S04]  /*a150*/  IMAD.WIDE.U32 R2, R11, R8, RZ ;  /* 0x000000080b027225 */ /* 0x001fc800078e00ff */
[----:B------:R-:W-:-:S04]  /*a160*/  IMAD.WIDE.U32 R4, P0, R7, R9, R2 ;  /* 0x0000000907047225 */ /* 0x000fc80007800002 */
[----:B------:R-:W-:-:S04]  /*a170*/  IMAD.WIDE.U32 R2, R7, R8, RZ ;  /* 0x0000000807027225 */ /* 0x000fc800078e00ff */
[----:B------:R-:W-:Y:S01]  /*a180*/  IMAD.X R7, RZ, RZ, RZ, P0 ;  /* 0x000000ffff077224 */ /* 0x000fe200000e06ff */
[----:B------:R-:W-:Y:S01]  /*a190*/  IADD3 RZ, P0, R3, R4, RZ ;  /* 0x0000000403ff7210 */ /* 0x000fe20007f1e0ff */
[----:B------:R-:W-:-:S04]  /*a1a0*/  IMAD.MOV.U32 R6, RZ, RZ, R5 ;  /* 0x000000ffff067224 */ /* 0x000fc800078e0005 */
[----:B------:R-:W-:-:S08]  /*a1b0*/  IMAD.WIDE.U32.X R6, R11, R9, R6, P0 ;  /* 0x000000090b067225 */ /* 0x000fd000000e0406 */
.L_x_292:
[----:B------:R-:W3:Y:S01]  /*a1c0*/  LDC.64 R26, c[0x0][0x640] ;  /* 0x00019000ff1a7b82 */ /* 0x000ee20000000a00 */
[-C--:B------:R-:W-:Y:S01]  /*a1d0*/  SHF.R.U64 R11, R6, R0.reuse, R7 ;  /* 0x00000000060b7219 */ /* 0x080fe20000001207 */
[----:B------:R-:W-:Y:S01]  /*a1e0*/  IMAD.MOV.U32 R19, RZ, RZ, R17 ;  /* 0x000000ffff137224 */ /* 0x000fe200078e0011 */
[----:B------:R-:W-:Y:S01]  /*a1f0*/  SHF.R.U32.HI R0, RZ, R0, R7 ;  /* 0x00000000ff007219 */ /* 0x000fe20000011607 */
[----:B-1----:R-:W-:Y:S01]  /*a200*/  IMAD.MOV R14, RZ, RZ, -R14 ;  /* 0x000000ffff0e7224 */ /* 0x002fe200078e0a0e */
[----:B------:R-:W-:Y:S01]  /*a210*/  IADD3 R5, P0, RZ, -R11, RZ ;  /* 0x8000000bff057210 */ /* 0x000fe20007f1e0ff */
[----:B------:R-:W-:Y:S01]  /*a220*/  ULDC UR4, c[0x0][0x154] ;  /* 0x0000550000047ab9 */ /* 0x000fe20000000800 */
[----:B------:R-:W-:Y:S01]  /*a230*/  IMAD.MOV.U32 R7, RZ, RZ, 0x1 ;  /* 0x00000001ff077424 */ /* 0x000fe200078e00ff */
[----:B------:R-:W1:Y:S01]  /*a240*/  LDC R4, c[0x0][0x618] ;  /* 0x00018600ff047b82 */ /* 0x000e620000000800 */
[----:B------:R-:W-:Y:S02]  /*a250*/  IMAD R22, R15, R14, R10 ;  /* 0x0000000e0f167224 */ /* 0x000fe400078e020a */
[----:B------:R-:W-:-:S04]  /*a260*/  IMAD.X R3, RZ, RZ, ~R0, P0 ;  /* 0x000000ffff037224 */ /* 0x000fc800000e0e00 */
[-C--:B--2---:R-:W-:Y:S01]  /*a270*/  IMAD R0, R3, R12.reuse, RZ ;  /* 0x0000000c03007224 */ /* 0x084fe200078e02ff */
[----:B------:R-:W2:Y:S01]  /*a280*/  LDC R6, c[0x0][0x608] ;  /* 0x00018200ff067b82 */ /* 0x000ea20000000800 */
[----:B0-----:R-:W-:-:S04]  /*a290*/  IMAD.WIDE.U32 R2, R5, R12, R18 ;  /* 0x0000000c05027225 */ /* 0x001fc800078e0012 */
[----:B------:R-:W-:Y:S01]  /*a2a0*/  IMAD R5, R5, R13, R0 ;  /* 0x0000000d05057224 */ /* 0x000fe200078e0200 */
[----:B------:R-:W-:Y:S02]  /*a2b0*/  I2FP.F32.U32 R0, R20 ;  /* 0x0000001400007245 */ /* 0x000fe40000201000 */
[----:B------:R-:W0:Y:S01]  /*a2c0*/  LDC R24, c[0x0][0x658] ;  /* 0x00019600ff187b82 */ /* 0x000e220000000800 */
[----:B------:R-:W-:Y:S01]  /*a2d0*/  IMAD.IADD R3, R3, 0x1, R5 ;  /* 0x0000000103037824 */ /* 0x000fe200078e0205 */
[----:B---3--:R-:W-:Y:S01]  /*a2e0*/  ISETP.NE.U32.AND P0, PT, R26, RZ, PT ;  /* 0x000000ff1a00720c */ /* 0x008fe20003f05070 */
[----:B------:R-:W-:Y:S01]  /*a2f0*/  FMUL R0, R0, UR4 ;  /* 0x0000000400007c20 */ /* 0x000fe20008400000 */
[----:B------:R-:W-:Y:S02]  /*a300*/  IMAD.MOV.U32 R5, RZ, RZ, -0x1 ;  /* 0xffffffffff057424 */ /* 0x000fe400078e00ff */
[----:B------:R-:W-:Y:S01]  /*a310*/  ISETP.NE.AND.EX P0, PT, R27, RZ, PT, P0 ;  /* 0x000000ff1b00720c */ /* 0x000fe20003f05300 */
[----:B------:R3:W4:Y:S01]  /*a320*/  F2I.U32.TRUNC.NTZ R12, R0 ;  /* 0x00000000000c7305 */ /* 0x000722000020f000 */
[----:B------:R-:W3:Y:S01]  /*a330*/  LDC R15, c[0x0][0x148] ;  /* 0x00005200ff0f7b82 */ /* 0x000ee20000000800 */
[----:B-1----:R-:W-:-:S02]  /*a340*/  SHF.R.U64 R10, R2, R4, R3 ;  /* 0x00000004020a7219 */ /* 0x002fc40000001203 */
[----:B------:R-:W-:-:S05]  /*a350*/  SHF.R.U32.HI R3, RZ, R4, R3 ;  /* 0x00000004ff037219 */ /* 0x000fca0000011603 */
[----:B------:R-:W1:Y:S01]  /*a360*/  LDC R14, c[0x0][0x600] ;  /* 0x00018000ff0e7b82 */ /* 0x000e620000000800 */
[-CC-:B--2---:R-:W-:Y:S02]  /*a370*/  SHF.R.U64 R8, R10, R6.reuse, R3.reuse ;  /* 0x000000060a087219 */ /* 0x184fe40000001203 */
[----:B------:R-:W-:-:S05]  /*a380*/  SHF.R.U32.HI R3, RZ, R6, R3 ;  /* 0x00000006ff037219 */ /* 0x000fca0000011603 */
[----:B------:R-:W2:Y:S01]  /*a390*/  LDC R21, c[0x0][0x648] ;  /* 0x00019200ff157b82 */ /* 0x000ea20000000800 */
[-CC-:B0-----:R-:W-:Y:S02]  /*a3a0*/  SHF.R.U64 R13, R8, R24.reuse, R3.reuse ;  /* 0x00000018080d7219 */ /* 0x181fe40000001203 */
[-C--:B------:R-:W-:Y:S02]  /*a3b0*/  SHF.L.U32 R5, R5, R24.reuse, RZ ;  /* 0x0000001805057219 */ /* 0x080fe400000006ff */
[-C--:B------:R-:W-:Y:S01]  /*a3c0*/  SHF.R.U32.HI R3, RZ, R24.reuse, R3 ;  /* 0x00000018ff037219 */ /* 0x080fe20000011603 */
[----:B------:R-:W-:Y:S01]  /*a3d0*/  IMAD.MOV.U32 R2, RZ, RZ, R13 ;  /* 0x000000ffff027224 */ /* 0x000fe200078e000d */
[----:B------:R-:W-:Y:S01]  /*a3e0*/  SHF.L.U32 R24, R7, R24, RZ ;  /* 0x0000001807187219 */ /* 0x000fe200000006ff */
[----:B------:R-:W0:Y:S01]  /*a3f0*/  LDC R25, c[0x0][0x638] ;  /* 0x00018e00ff197b82 */ /* 0x000e220000000800 */
[----:B------:R-:W-:-:S07]  /*a400*/  LOP3.LUT R19, RZ, R5, RZ, 0x33, !PT ;  /* 0x00000005ff137212 */ /* 0x000fce00078e33ff */
[----:B------:R-:W0:Y:S01]  /*a410*/  LDC R28, c[0x0][0x610] ;  /* 0x00018400ff1c7b82 */ /* 0x000e220000000800 */
[----:B----4-:R-:W-:Y:S05]  /*a420*/  @!P0 BRA `(.L_x_293) ;  /* 0x0000000000288947 */ /* 0x010fea0003800000 */
[----:B---3--:R-:W3:Y:S02]  /*a430*/  LDC R0, c[0x0][0x64c] ;  /* 0x00019300ff007b82 */ /* 0x008ee40000000800 */
[----:B---3--:R-:W-:-:S05]  /*a440*/  IADD3 R7, P0, R13, R0, RZ ;  /* 0x000000000d077210 */ /* 0x008fca0007f1e0ff */
        /* <DEDUP_REMOVED lines=8> */
.L_x_293:
[----:B------:R-:W4:Y:S01]  /*a4d0*/  LDC R4, c[0x0][0x65c] ;  /* 0x00019700ff047b82 */ /* 0x000f220000000800 */
[----:B--23--:R-:W-:Y:S01]  /*a4e0*/  SHF.R.U64 R0, R2, R21, R3 ;  /* 0x0000001502007219 */ /* 0x00cfe20000001203 */
[----:B-1----:R-:W-:Y:S01]  /*a4f0*/  VIADD R3, R14, 0xffffffff ;  /* 0xffffffff0e037836 */ /* 0x002fe20000000000 */
[----:B------:R-:W-:Y:S01]  /*a500*/  LOP3.LUT R19, R8, R19, RZ, 0xc0, !PT ;  /* 0x0000001308137212 */ /* 0x000fe200078ec0ff */
[----:B------:R-:W-:Y:S02]  /*a510*/  IMAD.MOV R12, RZ, RZ, -R12 ;  /* 0x000000ffff0c7224 */ /* 0x000fe400078e0a0c */
[----:B------:R-:W-:Y:S01]  /*a520*/  IMAD.MOV R2, RZ, RZ, -R0 ;  /* 0x000000ffff027224 */ /* 0x000fe200078e0a00 */
[----:B------:R-:W-:Y:S01]  /*a530*/  LOP3.LUT R3, R10, R3, RZ, 0xc0, !PT ;  /* 0x000000030a037212 */ /* 0x000fe200078ec0ff */
[----:B------:R-:W-:Y:S02]  /*a540*/  IMAD R19, R24, R0, R19 ;  /* 0x0000000018137224 */ /* 0x000fe400078e0213 */
[----:B0-----:R-:W-:-:S04]  /*a550*/  IMAD R0, R2, R25, R13 ;  /* 0x0000001902007224 */ /* 0x001fc800078e020d */
[----:B------:R-:W-:Y:S01]  /*a560*/  IMAD R2, R0, R14, R3 ;  /* 0x0000000e00027224 */ /* 0x000fe200078e0203 */
[----:B----4-:R-:W-:Y:S01]  /*a570*/  ISETP.NE.AND P0, PT, R4, 0x1, PT ;  /* 0x000000010400780c */ /* 0x010fe20003f05270 */
[----:B------:R-:W-:-:S05]  /*a580*/  IMAD.MOV.U32 R4, RZ, RZ, 0x1 ;  /* 0x00000001ff047424 */ /* 0x000fca00078e00ff */
[----:B------:R-:W-:-:S07]  /*a590*/  PRMT R0, R4, 0x7610, R0 ;  /* 0x0000761004007816 */ /* 0x000fce0000000000 */
[----:B------:R-:W-:-:S04]  /*a5a0*/  @P0 IMAD R22, R15, R12, R20 ;  /* 0x0000000c0f160224 */ /* 0x000fc800078e0214 */
[----:B------:R-:W-:-:S05]  /*a5b0*/  IMAD R19, R19, R28, R22 ;  /* 0x0000001c13137224 */ /* 0x000fca00078e0216 */
[----:B------:R-:W-:Y:S02]  /*a5c0*/  SEL R22, R2, R19, !P0 ;  /* 0x0000001302167207 */ /* 0x000fe40004000000 */
[----:B------:R-:W-:Y:S01]  /*a5d0*/  SEL R19, R19, R2, !P0 ;  /* 0x0000000213137207 */ /* 0x000fe20004000000 */
[----:B------:R-:W-:-:S07]  /*a5e0*/  IMAD.MOV.U32 R2, RZ, RZ, R11 ;  /* 0x000000ffff027224 */ /* 0x000fce00078e000b */
.L_x_291:
[----:B------:R-:W-:Y:S02]  /*a5f0*/  LOP3.LUT P0, RZ, R0, 0xff, RZ, 0xc0, !PT ;  /* 0x000000ff00ff7812 */ /* 0x000fe4000780c0ff */
[----:B------:R-:W-:-:S11]  /*a600*/  LOP3.LUT R175, R175, 0x1, RZ, 0x3c, !PT ;  /* 0x00000001afaf7812 */ /* 0x000fd600078e3cff */
[----:B------:R-:W-:Y:S05]  /*a610*/  @P0 BRA `(.L_x_294) ;  /* 0xffffff7000240947 */ /* 0x000fea000383ffff */
[----:B------:R-:W-:Y:S05]  /*a620*/  EXIT ;  /* 0x000000000000794d */ /* 0x000fea0003800000 */
.L_x_17:
[----:B------:R-:W-:-:S08]  /*a630*/  ISETP.NE.AND P0, PT, R5, RZ, PT ;  /* 0x000000ff0500720c */ /* 0x000fd00003f05270 */
[----:B0-----:R-:W0:-:S00]  /*a640*/  USETMAXREG.DEALLOC.CTAPOOL 0x28 ;  /* 0x00000028000079c8 */ /* 0x001e0000080e0500 */
[----:B------:R-:W-:Y:S05]  /*a650*/  @P0 EXIT ;  /* 0x000000000000094d */ /* 0x000fea0003800000 */
[----:B0-----:R-:W-:Y:S01]  /*a660*/  LOP3.LUT P0, RZ, R8, 0xff, RZ, 0xc0, !PT ;  /* 0x000000ff08ff7812 */ /* 0x001fe2000780c0ff */
[----:B------:R-:W-:Y:S02]  /*a670*/  IMAD.MOV.U32 R0, RZ, RZ, 0x1 ;  /* 0x00000001ff007424 */ /* 0x000fe400078e00ff */
[----:B------:R-:W-:-:S10]  /*a680*/  IMAD.MOV.U32 R8, RZ, RZ, RZ ;  /* 0x000000ffff087224 */ /* 0x000fd400078e00ff */
[----:B------:R-:W-:Y:S05]  /*a690*/  @!P0 BRA `(.L_x_295) ;  /* 0x0000000c003c8947 */ /* 0x000fea0003800000 */
[----:B------:R-:W0:Y:S01]  /*a6a0*/  S2R R7, SR_CgaCtaId ;  /* 0x0000000000077919 */ /* 0x000e220000008800 */
[----:B------:R-:W-:Y:S01]  /*a6b0*/  LOP3.LUT P0, RZ, R4, 0x1f, RZ, 0xc0, !PT ;  /* 0x0000001f04ff7812 */ /* 0x000fe2000780c0ff */
[----:B------:R-:W-:Y:S01]  /*a6c0*/  ULDC UR5, c[0x0][0x658] ;  /* 0x0001960000057ab9 */ /* 0x000fe20000000800 */
[----:B------:R-:W-:Y:S01]  /*a6d0*/  UMOV UR6, 0xffffffff ;  /* 0xffffffff00067882 */ /* 0x000fe20000000000 */
[----:B------:R-:W-:Y:S01]  /*a6e0*/  BSSY B0, `(.L_x_295) ;  /* 0x00000ca000007945 */ /* 0x000fe20003800000 */
[----:B------:R-:W-:Y:S01]  /*a6f0*/  USHF.L.U32 UR6, UR6, UR5, URZ ;  /* 0x0000000506067299 */ /* 0x000fe2000800063f */
[C---:B------:R-:W-:Y:S01]  /*a700*/  ISETP.NE.AND P2, PT, R3.reuse, RZ, PT ;  /* 0x000000ff0300720c */ /* 0x040fe20003f45270 */
[----:B------:R-:W-:Y:S01]  /*a710*/  IMAD.MOV.U32 R9, RZ, RZ, 0x1 ;  /* 0x00000001ff097424 */ /* 0x000fe200078e00ff */
[----:B------:R-:W-:Y:S01]  /*a720*/  ISETP.NE.OR P0, PT, R3, RZ, !P0 ;  /* 0x000000ff0300720c */ /* 0x000fe20004705670 */
[----:B------:R-:W-:Y:S01]  /*a730*/  IMAD.MOV.U32 R0, RZ, RZ, 0x1 ;  /* 0x00000001ff007424 */ /* 0x000fe200078e00ff */
[----:B------:R-:W-:Y:S01]  /*a740*/  LOP3.LUT R6, R16, 0x2, RZ, 0xfc, !PT ;  /* 0x0000000210067812 */ /* 0x000fe200078efcff */
[----:B------:R-:W-:Y:S01]  /*a750*/  IMAD.MOV.U32 R8, RZ, RZ, RZ ;  /* 0x000000ffff087224 */ /* 0x000fe200078e00ff */
[----:B------:R-:W-:Y:S01]  /*a760*/  ULDC UR4, c[0x0][0x600] ;  /* 0x0001800000047ab9 */ /* 0x000fe20000000800 */
[----:B------:R-:W-:Y:S01]  /*a770*/  UMOV UR7, 0x1 ;  /* 0x0000000100077882 */ /* 0x000fe20000000000 */
[----:B------:R-:W-:-:S02]  /*a780*/  UIADD3 UR19, UR40, 0x1, URZ ;  /* 0x0000000128137890 */ /* 0x000fc4000fffe03f */
[----:B------:R-:W-:Y:S02]  /*a790*/  UIADD3 UR15, UR4, -0x1, URZ ;  /* 0xffffffff040f7890 */ /* 0x000fe4000fffe03f */
[----:B------:R-:W-:Y:S02]  /*a7a0*/  USHF.L.U32 UR17, UR7, UR5, URZ ;  /* 0x0000000507117299 */ /* 0x000fe4000800063f */
[----:B------:R-:W-:Y:S01]  /*a7b0*/  ULOP3.LUT UR16, URZ, UR6, URZ, 0x33, !UPT ;  /* 0x000000063f107292 */ /* 0x000fe2000f8e333f */
[----:B------:R-:W-:Y:S01]  /*a7c0*/  ULDC.64 UR20, c[0x0][0x198] ;  /* 0x0000660000147ab9 */ /* 0x000fe20000000a00 */
[C---:B0-----:R-:W-:Y:S02]  /*a7d0*/  IMAD.SHL.U32 R10, R7.reuse, 0x80, RZ ;  /* 0x00000080070a7824 */ /* 0x041fe400078e00ff */
[----:B------:R-:W-:-:S03]  /*a7e0*/  IMAD.SHL.U32 R7, R7, 0x2000, RZ ;  /* 0x0000200007077824 */ /* 0x000fc600078e00ff */
[----:B------:R-:W-:Y:S02]  /*a7f0*/  LOP3.LUT R10, R10, 0x80, RZ, 0xc0, !PT ;  /* 0x000000800a0a7812 */ /* 0x000fe400078ec0ff */
[----:B------:R-:W-:-:S07]  /*a800*/  LOP3.LUT R7, R7, 0x2000, RZ, 0xc0, !PT ;  /* 0x0000200007077812 */ /* 0x000fce00078ec0ff */
.L_x_307:
[----:B------:R-:W-:-:S03]  /*a810*/  UMOV UR4, 0xffffffff ;  /* 0xffffffff00047882 */ /* 0x000fc60000000000 */
[----:B------:R-:W-:Y:S05]  /*a820*/  BRA.DIV UR4, `(.L_x_296) ;  /* 0x0000001204107947 */ /* 0x000fea000b800000 */
[----:B------:R-:W-:-:S13]  /*a830*/  ELECT P6, URZ, PT ;  /* 0x00000000003f782f */ /* 0x000fda00038c0000 */
.L_x_321:
[----:B------:R-:W0:Y:S01]  /*a840*/  LDC R3, c[0x0][0x28c] ;  /* 0x0000a300ff037b82 */ /* 0x000e220000000800 */
[----:B------:R-:W-:Y:S01]  /*a850*/  BSSY B1, `(.L_x_297) ;  /* 0x0000039000017945 */ /* 0x000fe20003800000 */
[----:B0-----:R-:W-:-:S13]  /*a860*/  ISETP.LT.OR P6, PT, R3, 0x1, !P6 ;  /* 0x000000010300780c */ /* 0x001fda00077c1670 */
[----:B------:R-:W-:Y:S05]  /*a870*/  @P6 BRA `(.L_x_298) ;  /* 0x0000000000d86947 */ /* 0x000fea0003800000 */
[----:B------:R-:W-:Y:S02]  /*a880*/  IMAD R22, R22, 0x100, R10 ;  /* 0x0000010016167824 */ /* 0x000fe400078e020a */
[----:B------:R-:W-:Y:S02]  /*a890*/  IMAD.SHL.U32 R19, R19, 0x40, RZ ;  /* 0x0000004013137824 */ /* 0x000fe400078e00ff */
[----:B------:R-:W-:Y:S02]  /*a8a0*/  IMAD.MOV.U32 R14, RZ, RZ, RZ ;  /* 0x000000ffff0e7224 */ /* 0x000fe400078e00ff */
[----:B------:R-:W-:Y:S02]  /*a8b0*/  IMAD.U32 R15, RZ, RZ, UR19 ;  /* 0x00000013ff0f7e24 */ /* 0x000fe4000f8e00ff */
[----:B------:R-:W-:Y:S02]  /*a8c0*/  IMAD.MOV.U32 R3, RZ, RZ, R0 ;  /* 0x000000ffff037224 */ /* 0x000fe400078e0000 */
[----:B------:R-:W-:-:S07]  /*a8d0*/  IMAD.MOV.U32 R4, RZ, RZ, R8 ;  /* 0x000000ffff047224 */ /* 0x000fce00078e0008 */
.L_x_302:
[----:B------:R-:W0:Y:S01]  /*a8e0*/  S2R R12, SR_CgaCtaId ;  /* 0x00000000000c7919 */ /* 0x000e220000008800 */
[----:B------:R-:W-:Y:S01]  /*a8f0*/  MOV R5, 0x400 ;  /* 0x0000040000057802 */ /* 0x000fe20000000f00 */
[----:B------:R-:W1:Y:S03]  /*a900*/  @!P2 LDC R11, c[0x0][0x500] ;  /* 0x00014000ff0bab82 */ /* 0x000e660000000800 */
[----:B0-----:R-:W-:Y:S02]  /*a910*/  LEA R13, R12, R5, 0x18 ;  /* 0x000000050c0d7211 */ /* 0x001fe400078ec0ff */
[----:B------:R-:W-:-:S03]  /*a920*/  SHF.L.U32 R5, R3, 0x1f, RZ ;  /* 0x0000001f03057819 */ /* 0x000fc600000006ff */
[----:B------:R-:W-:-:S04]  /*a930*/  IMAD R12, R4, 0x8, R13 ;  /* 0x00000008040c7824 */ /* 0x000fc800078e020d */
[----:B------:R-:W0:Y:S02]  /*a940*/  SYNCS.PHASECHK.TRANS64.TRYWAIT P1, [R12+URZ+0x28], R5 ;  /* 0x000028050c0075a7 */ /* 0x000e24000802017f */
[----:B01----:R-:W-:Y:S05]  /*a950*/  @!P1 BRA `(.L_x_299) ;  /* 0x0000000c00e49947 */ /* 0x003fea0003800000 */
.L_x_322:
[----:B0-----:R-:W-:Y:S01]  /*a960*/  PRMT R5, R6, 0x9910, RZ ;  /* 0x0000991006057816 */ /* 0x001fe200000000ff */
[----:B------:R0:W-:Y:S03]  /*a970*/  @!P2 SYNCS.ARRIVE.TRANS64 RZ, [R12+URZ], R11 ;  /* 0x0000000b0cffa9a7 */ /* 0x0001e6000800003f */
[----:B------:R-:W-:-:S13]  /*a980*/  ISETP.NE.AND P1, PT, R5, 0x2, PT ;  /* 0x000000020500780c */ /* 0x000fda0003f25270 */
[----:B0-----:R-:W-:Y:S05]  /*a990*/  @P1 BRA `(.L_x_300) ;  /* 0x0000000000041947 */ /* 0x001fea0003800000 */
[----:B------:R-:W-:Y:S01]  /*a9a0*/  BPT.TRAP 0x1 ;  /* 0x000000040000795c */ /* 0x000fe20000300000 */
.L_x_300:
[----:B------:R-:W-:Y:S05]  /*a9b0*/  @P0 BRA `(.L_x_301) ;  /* 0x0000000000040947 */ /* 0x000fea0003800000 */
[----:B------:R-:W-:Y:S01]  /*a9c0*/  BPT.TRAP 0x1 ;  /* 0x000000040000795c */ /* 0x000fe20000300000 */
.L_x_301:
[----:B------:R-:W-:Y:S01]  /*a9d0*/  IMAD R5, R4, 0x4000, R7 ;  /* 0x0000400004057824 */ /* 0x000fe200078e0207 */
[----:B------:R-:W-:Y:S01]  /*a9e0*/  R2UR UR9, R12 ;  /* 0x000000000c0972ca */ /* 0x000fe200000e0000 */
[C-C-:B------:R-:W-:Y:S01]  /*a9f0*/  IMAD R11, R4.reuse, 0x2000, R13.reuse ;  /* 0x00002000040b7824 */ /* 0x140fe200078e020d */
[----:B------:R-:W-:Y:S01]  /*aa00*/  UIADD3 UR4, UP0, UR20, 0xf0, URZ ;  /* 0x000000f014047890 */ /* 0x000fe2000ff1e03f */
[----:B------:R-:W-:Y:S01]  /*aa10*/  IMAD R5, R5, 0x2, R13 ;  /* 0x0000000205057824 */ /* 0x000fe200078e020d */
[----:B------:R-:W-:Y:S01]  /*aa20*/  R2UR UR11, R19 ;  /* 0x00000000130b72ca */ /* 0x000fe200000e0000 */
[----:B------:R-:W-:Y:S01]  /*aa30*/  VIADD R15, R15, 0xffffffff ;  /* 0xffffffff0f0f7836 */ /* 0x000fe20000000000 */
[----:B------:R-:W-:Y:S01]  /*aa40*/  R2UR UR5, R11 ;  /* 0x000000000b0572ca */ /* 0x000fe200000e0000 */
[----:B------:R-:W-:Y:S01]  /*aa50*/  UIADD3 UR22, UP1, UR20, 0x1f0, URZ ;  /* 0x000001f014167890 */ /* 0x000fe2000ff3e03f */
[----:B------:R-:W-:Y:S01]  /*aa60*/  R2UR UR8, R5 ;  /* 0x00000000050872ca */ /* 0x000fe200000e0000 */
[----:B------:R-:W-:Y:S01]  /*aa70*/  VIADD R4, R4, 0x1 ;  /* 0x0000000104047836 */ /* 0x000fe20000000000 */
[----:B------:R-:W-:Y:S01]  /*aa80*/  R2UR UR10, R14 ;  /* 0x000000000e0a72ca */ /* 0x000fe200000e0000 */
[----:B------:R-:W-:Y:S01]  /*aa90*/  UIADD3.X UR23, URZ, UR21, URZ, UP1, !UPT ;  /* 0x000000153f177290 */ /* 0x000fe20008ffe43f */
[----:B------:R-:W-:Y:S01]  /*aaa0*/  R2UR UR12, R2 ;  /* 0x00000000020c72ca */ /* 0x000fe200000e0000 */
[----:B------:R-:W-:Y:S01]  /*aab0*/  UMOV UR6, 0x0 ;  /* 0x0000000000067882 */ /* 0x000fe20000000000 */
[----:B------:R-:W-:Y:S01]  /*aac0*/  R2UR UR18, R22 ;  /* 0x00000000161272ca */ /* 0x000fe200000e0000 */
[----:B------:R-:W-:Y:S01]  /*aad0*/  UMOV UR7, 0x10000000 ;  /* 0x1000000000077882 */ /* 0x000fe20000000000 */
[----:B------:R-:W-:Y:S01]  /*aae0*/  ISETP.GT.AND P3, PT, R15, 0x1, PT ;  /* 0x000000010f00780c */ /* 0x000fe20003f64270 */
[----:B------:R-:W-:Y:S01]  /*aaf0*/  UMOV UR24, 0x30000 ;  /* 0x0003000000187882 */ /* 0x000fe20000000000 */
[----:B------:R-:W-:Y:S01]  /*ab00*/  ISETP.NE.AND P1, PT, R4, 0x5, PT ;  /* 0x000000050400780c */ /* 0x000fe20003f25270 */
[----:B------:R-:W-:Y:S01]  /*ab10*/  UIADD3 UR13, UR5, 0x180, URZ ;  /* 0x00000180050d7890 */ /* 0x000fe2000fffe03f */
[----:B------:R-:W-:Y:S01]  /*ab20*/  VIADD R14, R14, 0x40 ;  /* 0x000000400e0e7836 */ /* 0x000fe20000000000 */
[----:B------:R-:W-:Y:S01]  /*ab30*/  UIADD3.X UR5, URZ, UR21, URZ, UP0, !UPT ;  /* 0x000000153f057290 */ /* 0x000fe200087fe43f */
[----:B------:R-:W-:Y:S01]  /*ab40*/  SEL R12, RZ, 0x1, P1 ;  /* 0x00000001ff0c7807 */ /* 0x000fe20000800000 */
[----:B------:R-:W-:Y:S01]  /*ab50*/  UIADD3 UR14, UR8, 0xa180, URZ ;  /* 0x0000a180080e7890 */ /* 0x000fe2000fffe03f */
[----:B------:R-:W-:-:S02]  /*ab60*/  SEL R4, R4, RZ, P1 ;  /* 0x000000ff04047207 */ /* 0x000fc40000800000 */
[----:B------:R-:W-:Y:S01]  /*ab70*/  UMOV UR8, UR13 ;  /* 0x0000000d00087c82 */ /* 0x000fe20008000000 */
[----:B------:R-:W-:-:S03]  /*ab80*/  LOP3.LUT R3, R3, R12, RZ, 0x3c, !PT ;  /* 0x0000000c03037212 */ /* 0x000fc600078e3cff */
[----:B------:R0:W-:Y:S02]  /*ab90*/  UTMALDG.3D [UR8], [UR4], desc[UR6] ;  /* 0x00000608040075b4 */ /* 0x0001e40008011000 */
[----:B0-----:R-:W-:Y:S01]  /*aba0*/  UMOV UR8, UR14 ;  /* 0x0000000e00087c82 */ /* 0x001fe20008000000 */
[----:B------:R-:W-:Y:S02]  /*abb0*/  UMOV UR11, UR18 ;  /* 0x00000012000b7c82 */ /* 0x000fe40008000000 */
[----:B------:R0:W-:Y:S02]  /*abc0*/  UTMALDG.3D.MULTICAST [UR8], [UR22], UR24, desc[UR6] ;  /* 0x00000608160073b4 */ /* 0x0001e40008011818 */
[----:B0-----:R-:W-:Y:S05]  /*abd0*/  @P3 BRA `(.L_x_302) ;  /* 0xfffffffc00403947 */ /* 0x001fea000383ffff */
.L_x_298:
[----:B------:R-:W-:Y:S05]  /*abe0*/  BSYNC B1 ;  /* 0x0000000000017941 */ /* 0x000fea0003800000 */
.L_x_297:
[----:B------:R-:W2:Y:S01]  /*abf0*/  LDL.64 R12, [R1] ;  /* 0x00000000010c7983 */ /* 0x000ea20000100a00 */
[----:B------:R-:W-:Y:S01]  /*ac00*/  LOP3.LUT P4, RZ, R9, 0xff, RZ, 0xc0, !PT ;  /* 0x000000ff09ff7812 */ /* 0x000fe2000788c0ff */
[----:B------:R-:W-:Y:S01]  /*ac10*/  VIADD R8, R8, UR40 ;  /* 0x0000002808087c36 */ /* 0x000fe20008000000 */
[----:B------:R-:W-:Y:S01]  /*ac20*/  ULDC.64 UR4, c[0x0][0x650] ;  /* 0x0001940000047ab9 */ /* 0x000fe20000000a00 */
[----:B------:R-:W-:Y:S01]  /*ac30*/  IMAD.U32 R5, RZ, RZ, UR40 ;  /* 0x00000028ff057e24 */ /* 0x000fe2000f8e00ff */
[----:B------:R-:W-:Y:S01]  /*ac40*/  UISETP.GE.U32.AND UP0, UPT, UR40, 0x5, UPT ;  /* 0x000000052800788c */ /* 0x000fe2000bf06070 */
[----:B------:R-:W-:Y:S01]  /*ac50*/  BSSY B1, `(.L_x_303) ;  /* 0x0000070000017945 */ /* 0x000fe20003800000 */
[----:B------:R-:W-:Y:S01]  /*ac60*/  ISETP.GT.U32.AND P1, PT, R8, 0x4, PT ;  /* 0x000000040800780c */ /* 0x000fe20003f24070 */
[----:B------:R-:W-:Y:S01]  /*ac70*/  IMAD.MOV.U32 R19, RZ, RZ, -0x1 ;  /* 0xffffffffff137424 */ /* 0x000fe200078e00ff */
[----:B------:R-:W-:Y:S01]  /*ac80*/  PRMT R9, RZ, 0x7610, R9 ;  /* 0x00007610ff097816 */ /* 0x000fe20000000009 */
[----:B------:R-:W-:Y:S01]  /*ac90*/  IMAD.MOV.U32 R22, RZ, RZ, -0x1 ;  /* 0xffffffffff167424 */ /* 0x000fe200078e00ff */
[----:B------:R-:W-:-:S02]  /*aca0*/  ISETP.LT.U32.AND P1, PT, R5, 0x5, P1 ;  /* 0x000000050500780c */ /* 0x000fc40000f21070 */
[----:B------:R-:W-:Y:S01]  /*acb0*/  PLOP3.LUT P3, PT, PT, PT, UP0, 0x80, 0x0 ;  /* 0x000000000000781c */ /* 0x000fe20003f6f008 */
[----:B------:R-:W0:Y:S01]  /*acc0*/  @P4 S2R R3, SR_CgaCtaId ;  /* 0x0000000000034919 */ /* 0x000e220000008800 */
[----:B------:R-:W-:-:S04]  /*acd0*/  @P4 MOV R2, 0x400 ;  /* 0x0000040000024802 */ /* 0x000fc80000000f00 */
[----:B0-----:R-:W-:Y:S01]  /*ace0*/  @P4 LEA R4, R3, R2, 0x18 ;  /* 0x0000000203044211 */ /* 0x001fe200078ec0ff */
[----:B------:R-:W-:-:S03]  /*acf0*/  IMAD.WIDE.U32 R2, R8, -0x33333333, RZ ;  /* 0xcccccccd08027825 */ /* 0x000fc600078e00ff */
[----:B------:R0:W-:Y:S01]  /*ad00*/  @P4 SYNCS.ARRIVE.TRANS64.A1T0 RZ, [R4+URZ+0x88], RZ ;  /* 0x000088ff04ff49a7 */ /* 0x0001e2000810003f */
[----:B------:R-:W-:Y:S01]  /*ad10*/  IMAD.MOV.U32 R2, RZ, RZ, -0x1 ;  /* 0xffffffffff027424 */ /* 0x000fe200078e00ff */
[----:B------:R-:W-:Y:S02]  /*ad20*/  SHF.R.U32.HI R5, RZ, 0x2, R3 ;  /* 0x00000002ff057819 */ /* 0x000fe40000011603 */
[----:B------:R-:W-:-:S03]  /*ad30*/  SEL R3, RZ, 0x1, !P1 ;  /* 0x00000001ff037807 */ /* 0x000fc60004800000 */
[----:B------:R-:W-:Y:S01]  /*ad40*/  IMAD R8, R5, -0x5, R8 ;  /* 0xfffffffb05087824 */ /* 0x000fe200078e0208 */
[----:B------:R-:W-:Y:S02]  /*ad50*/  LOP3.LUT R0, R0, R3, RZ, 0x3c, !PT ;  /* 0x0000000300007212 */ /* 0x000fe400078e3cff */
[----:B------:R-:W-:Y:S02]  /*ad60*/  PRMT R3, RZ, 0x7610, R3 ;  /* 0x00007610ff037816 */ /* 0x000fe40000000003 */
[----:B------:R-:W-:Y:S02]  /*ad70*/  @P3 LOP3.LUT R0, R0, 0x1, R5, 0x78, !PT ;  /* 0x0000000100003812 */ /* 0x000fe400078e7805 */
[----:B--2---:R-:W-:-:S04]  /*ad80*/  IADD3 R18, P4, R18, R12, RZ ;  /* 0x0000000c12127210 */ /* 0x004fc80007f9e0ff */
[----:B------:R-:W-:Y:S01]  /*ad90*/  ISETP.GE.U32.AND P1, PT, R18, UR4, PT ;  /* 0x0000000412007c0c */ /* 0x000fe2000bf26070 */
[----:B------:R-:W-:-:S05]  /*ada0*/  IMAD.X R17, R17, 0x1, R23, P4 ;  /* 0x0000000111117824 */ /* 0x000fca00020e0617 */
[----:B------:R-:W-:-:S13]  /*adb0*/  ISETP.GE.U32.AND.EX P1, PT, R17, UR5, PT, P1 ;  /* 0x0000000511007c0c */ /* 0x000fda000bf26110 */
[----:B0-----:R-:W-:Y:S05]  /*adc0*/  @P1 BRA `(.L_x_304) ;  /* 0x0000000400601947 */ /* 0x001fea0003800000 */
[----:B------:R-:W0:Y:S01]  /*add0*/  S2R R12, SR_CTAID.X ;  /* 0x00000000000c7919 */ /* 0x000e220000002500 */
[----:B------:R-:W-:Y:S01]  /*ade0*/  ULDC.64 UR4, c[0x0][0x628] ;  /* 0x00018a0000047ab9 */ /* 0x000fe20000000a00 */
[----:B------:R-:W-:Y:S01]  /*adf0*/  ULDC UR7, c[0x0][0x630] ;  /* 0x00018c0000077ab9 */ /* 0x000fe20000000800 */
[----:B------:R-:W-:Y:S01]  /*ae00*/  ISETP.NE.U32.AND P1, PT, RZ, UR4, PT ;  /* 0x00000004ff007c0c */ /* 0x000fe2000bf25070 */
[----:B------:R-:W1:Y:S01]  /*ae10*/  S2R R13, SR_CTAID.Y ;  /* 0x00000000000d7919 */ /* 0x000e620000002600 */
[----:B------:R-:W-:Y:S01]  /*ae20*/  ULDC UR8, c[0x0][0x150] ;  /* 0x0000540000087ab9 */ /* 0x000fe20000000800 */
[----:B------:R-:W-:Y:S01]  /*ae30*/  IMAD.MOV.U32 R2, RZ, RZ, R18 ;  /* 0x000000ffff027224 */ /* 0x000fe200078e0012 */
[----:B------:R-:W-:Y:S01]  /*ae40*/  ISETP.NE.AND.EX P1, PT, RZ, UR5, PT, P1 ;  /* 0x00000005ff007c0c */ /* 0x000fe2000bf25310 */
[----:B------:R-:W-:Y:S01]  /*ae50*/  IMAD.MOV.U32 R3, RZ, RZ, R17 ;  /* 0x000000ffff037224 */ /* 0x000fe200078e0011 */
[----:B0-----:R-:W-:-:S11]  /*ae60*/  I2FP.F32.U32 R14, R12 ;  /* 0x0000000c000e7245 */ /* 0x001fd60000201000 */
[----:B------:R-:W-:Y:S05]  /*ae70*/  @!P1 BRA `(.L_x_305) ;  /* 0x0000000000289947 */ /* 0x000fea0003800000 */
[----:B------:R-:W-:Y:S02]  /*ae80*/  ULDC UR6, c[0x0][0x634] ;  /* 0x00018d0000067ab9 */ /* 0x000fe40000000800 */
[----:B------:R-:W-:-:S05]  /*ae90*/  IADD3 R3, P1, R18, UR6, RZ ;  /* 0x0000000612037c10 */ /* 0x000fca000ff3e0ff */
[----:B------:R-:W-:-:S04]  /*aea0*/  IMAD.X R11, RZ, RZ, R17, P1 ;  /* 0x000000ffff0b7224 */ /* 0x000fc800008e0611 */
[----:B------:R-:W-:-:S04]  /*aeb0*/  IMAD.WIDE.U32 R4, R11, UR4, RZ ;  /* 0x000000040b047c25 */ /* 0x000fc8000f8e00ff */
[----:B------:R-:W-:-:S04]  /*aec0*/  IMAD.WIDE.U32 R4, P1, R3, UR5, R4 ;  /* 0x0000000503047c25 */ /* 0x000fc8000f820004 */
[----:B------:R-:W-:-:S04]  /*aed0*/  IMAD.WIDE.U32 R2, R3, UR4, RZ ;  /* 0x0000000403027c25 */ /* 0x000fc8000f8e00ff */
[----:B------:R-:W-:Y:S01]  /*aee0*/  IMAD.MOV.U32 R2, RZ, RZ, R5 ;  /* 0x000000ffff027224 */ /* 0x000fe200078e0005 */
[----:B------:R-:W-:Y:S01]  /*aef0*/  IADD3 RZ, P3, R3, R4, RZ ;  /* 0x0000000403ff7210 */ /* 0x000fe20007f7e0ff */
[----:B------:R-:W-:-:S04]  /*af00*/  IMAD.X R3, RZ, RZ, RZ, P1 ;  /* 0x000000ffff037224 */ /* 0x000fc800008e06ff */
[----:B------:R-:W-:-:S08]  /*af10*/  IMAD.WIDE.U32.X R2, R11, UR5, R2, P3 ;  /* 0x000000050b027c25 */ /* 0x000fd000098e0402 */
.L_x_305:
[----:B------:R-:W0:Y:S01]  /*af20*/  LDC R21, c[0x0][0x65c] ;  /* 0x00019700ff157b82 */ /* 0x000e220000000800 */
[--C-:B------:R-:W-:Y:S01]  /*af30*/  SHF.R.U64 R11, R2, UR7, R3.reuse ;  /* 0x00000007020b7c19 */ /* 0x100fe20008001203 */
[----:B------:R-:W-:Y:S01]  /*af40*/  FMUL R14, R14, UR8 ;  /* 0x000000080e0e7c20 */ /* 0x000fe20008400000 */
[----:B------:R-:W-:Y:S01]  /*af50*/  SHF.R.U32.HI R2, RZ, UR7, R3 ;  /* 0x00000007ff027c19 */ /* 0x000fe20008011603 */
[----:B------:R-:W-:Y:S01]  /*af60*/  ULDC UR6, c[0x0][0x154] ;  /* 0x0000550000067ab9 */ /* 0x000fe20000000800 */
[----:B------:R-:W-:Y:S01]  /*af70*/  IADD3 R15, P1, RZ, -R11, RZ ;  /* 0x8000000bff0f7210 */ /* 0x000fe20007f3e0ff */
[----:B------:R-:W-:Y:S01]  /*af80*/  ULDC.64 UR4, c[0x0][0x620] ;  /* 0x0001880000047ab9 */ /* 0x000fe20000000a00 */
[----:B-1----:R-:W-:Y:S01]  /*af90*/  I2FP.F32.U32 R3, R13 ;  /* 0x0000000d00037245 */ /* 0x002fe20000201000 */
[----:B------:R-:W1:Y:S01]  /*afa0*/  LDC R19, c[0x0][0x144] ;  /* 0x00005100ff137b82 */ /* 0x000e620000000800 */
[----:B------:R-:W2:Y:S01]  /*afb0*/  F2I.U32.TRUNC.NTZ R14, R14 ;  /* 0x0000000e000e7305 */ /* 0x000ea2000020f000 */
[----:B------:R-:W-:-:S02]  /*afc0*/  IMAD.X R2, RZ, RZ, ~R2, P1 ;  /* 0x000000ffff027224 */ /* 0x000fc400008e0e02 */
[----:B------:R-:W-:Y:S01]  /*afd0*/  FMUL R4, R3, UR6 ;  /* 0x0000000603047c20 */ /* 0x000fe20008400000 */
[----:B------:R-:W-:Y:S01]  /*afe0*/  IMAD.MOV.U32 R3, RZ, RZ, R17 ;  /* 0x000000ffff037224 */ /* 0x000fe200078e0011 */
[----:B------:R-:W-:Y:S01]  /*aff0*/  ULDC.64 UR6, c[0x0][0x640] ;  /* 0x0001900000067ab9 */ /* 0x000fe20000000a00 */
[----:B------:R-:W-:Y:S01]  /*b000*/  IMAD R2, R2, UR4, RZ ;  /* 0x0000000402027c24 */ /* 0x000fe2000f8e02ff */
[----:B------:R-:W3:Y:S01]  /*b010*/  LDC R20, c[0x0][0x148] ;  /* 0x00005200ff147b82 */ /* 0x000ee20000000800 */
[----:B------:R-:W-:Y:S01]  /*b020*/  ISETP.NE.U32.AND P1, PT, RZ, UR6, PT ;  /* 0x00000006ff007c0c */ /* 0x000fe2000bf25070 */
[----:B------:R-:W4:Y:S01]  /*b030*/  F2I.U32.TRUNC.NTZ R4, R4 ;  /* 0x0000000400047305 */ /* 0x000f22000020f000 */
[----:B------:R-:W-:Y:S02]  /*b040*/  IMAD R5, R15, UR5, R2 ;  /* 0x000000050f057c24 */ /* 0x000fe4000f8e0202 */
[----:B------:R-:W-:Y:S01]  /*b050*/  IMAD.MOV.U32 R2, RZ, RZ, R18 ;  /* 0x000000ffff027224 */ /* 0x000fe200078e0012 */
[----:B------:R-:W-:-:S02]  /*b060*/  ISETP.NE.AND.EX P1, PT, RZ, UR7, PT, P1 ;  /* 0x00000007ff007c0c */ /* 0x000fc4000bf25310 */
[----:B0-----:R-:W-:Y:S01]  /*b070*/  ISETP.NE.AND P4, PT, R21, 0x1, PT ;  /* 0x000000011500780c */ /* 0x001fe20003f85270 */
[----:B------:R-:W-:Y:S01]  /*b080*/  IMAD.WIDE.U32 R2, R15, UR4, R2 ;  /* 0x000000040f027c25 */ /* 0x000fe2000f8e0002 */
[----:B------:R-:W-:-:S03]  /*b090*/  ULDC UR4, c[0x0][0x618] ;  /* 0x0001860000047ab9 */ /* 0x000fc60000000800 */
[----:B--2---:R-:W-:Y:S02]  /*b0a0*/  IMAD.MOV R14, RZ, RZ, -R14 ;  /* 0x000000ffff0e7224 */ /* 0x004fe400078e0a0e */
[----:B------:R-:W-:Y:S02]  /*b0b0*/  IMAD.IADD R3, R3, 0x1, R5 ;  /* 0x0000000103037824 */ /* 0x000fe400078e0205 */
[----:B-1----:R-:W-:-:S03]  /*b0c0*/  IMAD R12, R19, R14, R12 ;  /* 0x0000000e130c7224 */ /* 0x002fc600078e020c */
[--C-:B------:R-:W-:Y:S01]  /*b0d0*/  SHF.R.U64 R14, R2, UR4, R3.reuse ;  /* 0x00000004020e7c19 */ /* 0x100fe20008001203 */
[----:B----4-:R-:W-:Y:S01]  /*b0e0*/  IMAD.MOV R2, RZ, RZ, -R4 ;  /* 0x000000ffff027224 */ /* 0x010fe200078e0a04 */
[----:B------:R-:W-:Y:S01]  /*b0f0*/  SHF.R.U32.HI R3, RZ, UR4, R3 ;  /* 0x00000004ff037c19 */ /* 0x000fe20008011603 */
[----:B------:R-:W-:Y:S02]  /*b100*/  ULDC UR4, c[0x0][0x608] ;  /* 0x0001820000047ab9 */ /* 0x000fe40000000800 */
[----:B---3--:R-:W-:Y:S01]  /*b110*/  @P4 IMAD R12, R20, R2, R13 ;  /* 0x00000002140c4224 */ /* 0x008fe200078e020d */
[--C-:B------:R-:W-:Y:S02]  /*b120*/  SHF.R.U64 R19, R14, UR4, R3.reuse ;  /* 0x000000040e137c19 */ /* 0x100fe40008001203 */
[----:B------:R-:W-:Y:S01]  /*b130*/  SHF.R.U32.HI R2, RZ, UR4, R3 ;  /* 0x00000004ff027c19 */ /* 0x000fe20008011603 */
[----:B------:R-:W-:-:S03]  /*b140*/  ULDC UR4, c[0x0][0x658] ;  /* 0x0001960000047ab9 */ /* 0x000fc60000000800 */
[--C-:B------:R-:W-:Y:S02]  /*b150*/  SHF.R.U64 R13, R19, UR4, R2.reuse ;  /* 0x00000004130d7c19 */ /* 0x100fe40008001202 */
[----:B------:R-:W-:-:S03]  /*b160*/  SHF.R.U32.HI R2, RZ, UR4, R2 ;  /* 0x00000004ff027c19 */ /* 0x000fc60008011602 */
[----:B------:R-:W-:Y:S02]  /*b170*/  IMAD.MOV.U32 R4, RZ, RZ, R13 ;  /* 0x000000ffff047224 */ /* 0x000fe400078e000d */
[----:B------:R-:W-:Y:S01]  /*b180*/  IMAD.MOV.U32 R3, RZ, RZ, R2 ;  /* 0x000000ffff037224 */ /* 0x000fe200078e0002 */
[----:B------:R-:W-:Y:S06]  /*b190*/  @!P1 BRA `(.L_x_306) ;  /* 0x00000000002c9947 */ /* 0x000fec0003800000 */
        /* <DEDUP_REMOVED lines=9> */
[----:B------:R-:W-:-:S04]  /*b230*/  IMAD.WIDE.U32.X R2, R15, UR7, R2, P3 ;  /* 0x000000070f027c25 */ /* 0x000fc800098e0402 */
[----:B------:R-:W-:-:S07]  /*b240*/  IMAD.MOV.U32 R4, RZ, RZ, R2 ;  /* 0x000000ffff047224 */ /* 0x000fce00078e0002 */
.L_x_306:
[----:B------:R-:W-:Y:S01]  /*b250*/  ULDC UR4, c[0x0][0x648] ;  /* 0x0001920000047ab9 */ /* 0x000fe20000000800 */
[----:B------:R-:W-:Y:S01]  /*b260*/  LOP3.LUT R2, R19, UR16, RZ, 0xc0, !PT ;  /* 0x0000001013027c12 */ /* 0x000fe2000f8ec0ff */
[----:B------:R-:W-:Y:S01]  /*b270*/  ULDC UR5, c[0x0][0x610] ;  /* 0x0001840000057ab9 */ /* 0x000fe20000000800 */
[----:B------:R-:W-:Y:S01]  /*b280*/  SHF.R.U64 R3, R4, UR4, R3 ;  /* 0x0000000404037c19 */ /* 0x000fe20008001203 */
[----:B------:R-:W-:Y:S01]  /*b290*/  ULDC UR4, c[0x0][0x638] ;  /* 0x00018e0000047ab9 */ /* 0x000fe20000000800 */
[----:B------:R-:W-:-:S03]  /*b2a0*/  LOP3.LUT R14, R14, UR15, RZ, 0xc0, !PT ;  /* 0x0000000f0e0e7c12 */ /* 0x000fc6000f8ec0ff */
[----:B------:R-:W-:Y:S02]  /*b2b0*/  IMAD.MOV R4, RZ, RZ, -R3 ;  /* 0x000000ffff047224 */ /* 0x000fe400078e0a03 */
[----:B------:R-:W-:Y:S02]  /*b2c0*/  IMAD R3, R3, UR17, R2 ;  /* 0x0000001103037c24 */ /* 0x000fe4000f8e0202 */
[----:B------:R-:W-:Y:S01]  /*b2d0*/  IMAD R13, R4, UR4, R13 ;  /* 0x00000004040d7c24 */ /* 0x000fe2000f8e020d */
[----:B------:R-:W-:Y:S01]  /*b2e0*/  ULDC UR4, c[0x0][0x600] ;  /* 0x0001800000047ab9 */ /* 0x000fe20000000800 */
[----:B------:R-:W-:Y:S02]  /*b2f0*/  IMAD R12, R3, UR5, R12 ;  /* 0x00000005030c7c24 */ /* 0x000fe4000f8e020c */
[----:B------:R-:W-:Y:S02]  /*b300*/  IMAD R13, R13, UR4, R14 ;  /* 0x000000040d0d7c24 */ /* 0x000fe4000f8e020e */
[----:B------:R-:W-:-:S02]  /*b310*/  IMAD.MOV.U32 R3, RZ, RZ, 0x1 ;  /* 0x00000001ff037424 */ /* 0x000fc400078e00ff */
[----:B------:R-:W-:Y:S01]  /*b320*/  IMAD.MOV.U32 R2, RZ, RZ, R11 ;  /* 0x000000ffff027224 */ /* 0x000fe200078e000b */
[----:B------:R-:W-:Y:S02]  /*b330*/  SEL R22, R13, R12, !P4 ;  /* 0x0000000c0d167207 */ /* 0x000fe40006000000 */
[----:B------:R-:W-:-:S07]  /*b340*/  SEL R19, R12, R13, !P4 ;  /* 0x0000000d0c137207 */ /* 0x000fce0006000000 */
.L_x_304:
[----:B------:R-:W-:Y:S05]  /*b350*/  BSYNC B1 ;  /* 0x0000000000017941 */ /* 0x000fea0003800000 */
.L_x_303:
[----:B------:R-:W-:-:S13]  /*b360*/  LOP3.LUT P1, RZ, R3, 0xff, RZ, 0xc0, !PT ;  /* 0x000000ff03ff7812 */ /* 0x000fda000782c0ff */
[----:B------:R-:W-:Y:S05]  /*b370*/  @P1 BRA `(.L_x_307) ;  /* 0xfffffff400241947 */ /* 0x000fea000383ffff */
[----:B------:R-:W-:Y:S05]  /*b380*/  BSYNC B0 ;  /* 0x0000000000007941 */ /* 0x000fea0003800000 */
.L_x_295:
[----:B------:R-:W-:-:S03]  /*b390*/  UMOV UR4, 0xffffffff ;  /* 0xffffffff00047882 */ /* 0x000fc60000000000 */
[----:B------:R-:W-:Y:S05]  /*b3a0*/  BRA.DIV UR4, `(.L_x_308) ;  /* 0x0000000604647947 */ /* 0x000fea000b800000 */
[----:B------:R-:W-:-:S13]  /*b3b0*/  ELECT P6, URZ, PT ;  /* 0x00000000003f782f */ /* 0x000fda00038c0000 */
.L_x_325:
[----:B------:R-:W-:Y:S04]  /*b3c0*/  BSSY B0, `(.L_x_309) ;  /* 0x0000034000007945 */ /* 0x000fe80003800000 */
[----:B------:R-:W-:Y:S05]  /*b3d0*/  @!P6 BRA `(.L_x_310) ;  /* 0x0000000000c8e947 */ /* 0x000fea0003800000 */
[----:B------:R-:W-:-:S04]  /*b3e0*/  LOP3.LUT R16, R16, 0x2, RZ, 0xfc, !PT ;  /* 0x0000000210107812 */ /* 0x000fc800078efcff */
[----:B------:R-:W-:-:S13]  /*b3f0*/  ISETP.NE.AND P0, PT, R16, 0x3, PT ;  /* 0x000000031000780c */ /* 0x000fda0003f05270 */
[----:B------:R-:W-:Y:S05]  /*b400*/  @!P0 BRA `(.L_x_311) ;  /* 0x0000000000048947 */ /* 0x000fea0003800000 */
[----:B------:R-:W-:Y:S01]  /*b410*/  BPT.TRAP 0x1 ;  /* 0x000000040000795c */ /* 0x000fe20000300000 */
.L_x_311:
[----:B------:R-:W0:Y:S01]  /*b420*/  S2R R3, SR_CgaCtaId ;  /* 0x0000000000037919 */ /* 0x000e220000008800 */
[----:B------:R-:W-:-:S04]  /*b430*/  MOV R2, 0x400 ;  /* 0x0000040000027802 */ /* 0x000fc80000000f00 */
[----:B0-----:R-:W-:Y:S02]  /*b440*/  LEA R3, R3, R2, 0x18 ;  /* 0x0000000203037211 */ /* 0x001fe400078ec0ff */
[----:B------:R-:W-:-:S03]  /*b450*/  SHF.L.U32 R2, R0, 0x1f, RZ ;  /* 0x0000001f00027819 */ /* 0x000fc600000006ff */
[----:B------:R-:W-:-:S04]  /*b460*/  VIADD R3, R3, 0x28 ;  /* 0x0000002803037836 */ /* 0x000fc80000000000 */
[C---:B------:R-:W-:Y:S02]  /*b470*/  IMAD R7, R8.reuse, 0x8, R3 ;  /* 0x0000000808077824 */ /* 0x040fe400078e0203 */
[----:B------:R-:W-:Y:S02]  /*b480*/  VIADD R8, R8, 0x1 ;  /* 0x0000000108087836 */ /* 0x000fe40000000000 */
[----:B------:R-:W0:Y:S03]  /*b490*/  SYNCS.PHASECHK.TRANS64.TRYWAIT P0, [R7+URZ], R2 ;  /* 0x00000002070075a7 */ /* 0x000e26000800017f */
[----:B------:R-:W-:-:S04]  /*b4a0*/  ISETP.NE.AND P1, PT, R8, 0x5, PT ;  /* 0x000000050800780c */ /* 0x000fc80003f25270 */
[----:B------:R-:W-:Y:S02]  /*b4b0*/  SEL R5, RZ, 0x1, P1 ;  /* 0x00000001ff057807 */ /* 0x000fe40000800000 */
[----:B------:R-:W-:Y:S02]  /*b4c0*/  SEL R8, R8, RZ, P1 ;  /* 0x000000ff08087207 */ /* 0x000fe40000800000 */
[----:B------:R-:W-:-:S03]  /*b4d0*/  LOP3.LUT R5, R0, R5, RZ, 0x3c, !PT ;  /* 0x0000000500057212 */ /* 0x000fc600078e3cff */
[----:B------:R-:W-:Y:S01]  /*b4e0*/  IMAD R9, R8, 0x8, R3 ;  /* 0x0000000808097824 */ /* 0x000fe200078e0203 */
[----:B------:R-:W-:Y:S01]  /*b4f0*/  SHF.L.U32 R4, R5, 0x1f, RZ ;  /* 0x0000001f05047819 */ /* 0x000fe200000006ff */
[----:B0-----:R-:W-:Y:S06]  /*b500*/  @!P0 BRA `(.L_x_312) ;  /* 0x00000004002c8947 */ /* 0x001fec0003800000 */
.L_x_326:
[----:B------:R-:W1:Y:S01]  /*b510*/  SYNCS.PHASECHK.TRANS64.TRYWAIT P0, [R9+URZ], R4 ;  /* 0x00000004090075a7 */ /* 0x000e62000800017f */
[----:B------:R-:W-:-:S05]  /*b520*/  VIADD R0, R8, 0x1 ;  /* 0x0000000108007836 */ /* 0x000fca0000000000 */
[----:B------:R-:W-:-:S04]  /*b530*/  ISETP.NE.AND P1, PT, R0, 0x5, PT ;  /* 0x000000050000780c */ /* 0x000fc80003f25270 */
[----:B0-----:R-:W-:Y:S02]  /*b540*/  SEL R2, RZ, 0x1, P1 ;  /* 0x00000001ff027807 */ /* 0x001fe40000800000 */
[----:B------:R-:W-:Y:S02]  /*b550*/  SEL R0, R0, RZ, P1 ;  /* 0x000000ff00007207 */ /* 0x000fe40000800000 */
[----:B------:R-:W-:-:S03]  /*b560*/  LOP3.LUT R7, R5, R2, RZ, 0x3c, !PT ;  /* 0x0000000205077212 */ /* 0x000fc600078e3cff */
[----:B------:R-:W-:Y:S01]  /*b570*/  IMAD R6, R0, 0x8, R3 ;  /* 0x0000000800067824 */ /* 0x000fe200078e0203 */
[----:B------:R-:W-:Y:S01]  /*b580*/  SHF.L.U32 R5, R7, 0x1f, RZ ;  /* 0x0000001f07057819 */ /* 0x000fe200000006ff */
[----:B-1----:R-:W-:Y:S06]  /*b590*/  @!P0 BRA `(.L_x_313) ;  /* 0x00000004001c8947 */ /* 0x002fec0003800000 */
.L_x_327:
[----:B------:R-:W1:Y:S01]  /*b5a0*/  SYNCS.PHASECHK.TRANS64.TRYWAIT P0, [R6+URZ], R5 ;  /* 0x00000005060075a7 */ /* 0x000e62000800017f */
[----:B------:R-:W-:-:S05]  /*b5b0*/  VIADD R0, R0, 0x1 ;  /* 0x0000000100007836 */ /* 0x000fca0000000000 */
[----:B------:R-:W-:-:S04]  /*b5c0*/  ISETP.NE.AND P1, PT, R0, 0x5, PT ;  /* 0x000000050000780c */ /* 0x000fc80003f25270 */
[----:B------:R-:W-:Y:S02]  /*b5d0*/  SEL R2, RZ, 0x1, P1 ;  /* 0x00000001ff027807 */ /* 0x000fe40000800000 */
[----:B------:R-:W-:Y:S02]  /*b5e0*/  SEL R0, R0, RZ, P1 ;  /* 0x000000ff00007207 */ /* 0x000fe40000800000 */
[----:B------:R-:W-:-:S03]  /*b5f0*/  LOP3.LUT R7, R7, R2, RZ, 0x3c, !PT ;  /* 0x0000000207077212 */ /* 0x000fc600078e3cff */
[----:B0-----:R-:W-:Y:S01]  /*b600*/  IMAD R9, R0, 0x8, R3 ;  /* 0x0000000800097824 */ /* 0x001fe200078e0203 */
[----:B------:R-:W-:Y:S01]  /*b610*/  SHF.L.U32 R4, R7, 0x1f, RZ ;  /* 0x0000001f07047819 */ /* 0x000fe200000006ff */
[----:B-1----:R-:W-:Y:S06]  /*b620*/  @!P0 BRA `(.L_x_314) ;  /* 0x00000004000c8947 */ /* 0x002fec0003800000 */
.L_x_328:
[----:B------:R-:W1:Y:S01]  /*b630*/  SYNCS.PHASECHK.TRANS64.TRYWAIT P0, [R9+URZ], R4 ;  /* 0x00000004090075a7 */ /* 0x000e62000800017f */
[----:B------:R-:W-:-:S05]  /*b640*/  VIADD R0, R0, 0x1 ;  /* 0x0000000100007836 */ /* 0x000fca0000000000 */
[----:B------:R-:W-:-:S04]  /*b650*/  ISETP.NE.AND P1, PT, R0, 0x5, PT ;  /* 0x000000050000780c */ /* 0x000fc80003f25270 */
[----:B------:R-:W-:Y:S02]  /*b660*/  SEL R2, RZ, 0x1, P1 ;  /* 0x00000001ff027807 */ /* 0x000fe40000800000 */
[----:B------:R-:W-:Y:S02]  /*b670*/  SEL R0, R0, RZ, P1 ;  /* 0x000000ff00007207 */ /* 0x000fe40000800000 */
[----:B------:R-:W-:Y:S01]  /*b680*/  LOP3.LUT R2, R7, R2, RZ, 0x3c, !PT ;  /* 0x0000000207027212 */ /* 0x000fe200078e3cff */
[----:B-1----:R-:W-:Y:S06]  /*b690*/  @!P0 BRA `(.L_x_315) ;  /* 0x0000000400048947 */ /* 0x002fec0003800000 */
.L_x_329:
[----:B------:R-:W-:Y:S01]  /*b6a0*/  IMAD R3, R0, 0x8, R3 ;  /* 0x0000000800037824 */ /* 0x000fe200078e0203 */
[----:B------:R-:W-:-:S07]  /*b6b0*/  SHF.L.U32 R0, R2, 0x1f, RZ ;  /* 0x0000001f02007819 */ /* 0x000fce00000006ff */
.L_x_316:
[----:B--2---:R2:W3:Y:S02]  /*b6c0*/  SYNCS.PHASECHK.TRANS64.TRYWAIT P0, [R3+URZ], R0 ;  /* 0x00000000030075a7 */ /* 0x0044e4000800017f */
[----:B---3--:R-:W-:Y:S05]  /*b6d0*/  @!P0 NANOSLEEP.SYNCS 0x989680 ;  /* 0x009896800000895d */ /* 0x008fea0003900000 */
[----:B------:R-:W3:Y:S02]  /*b6e0*/  @!P0 SYNCS.PHASECHK.TRANS64 P0, [R3+URZ], R0 ;  /* 0x00000000030085a7 */ /* 0x000ee4000800007f */
[----:B---3--:R-:W-:Y:S05]  /*b6f0*/  @!P0 BRA `(.L_x_316) ;  /* 0xfffffffc00f08947 */ /* 0x008fea000383ffff */
.L_x_310:
[----:B------:R-:W-:Y:S05]  /*b700*/  BSYNC B0 ;  /* 0x0000000000007941 */ /* 0x000fea0003800000 */
.L_x_309:
[----:B------:R-:W-:Y:S05]  /*b710*/  EXIT ;  /* 0x000000000000794d */ /* 0x000fea0003800000 */
.L_x_19:
[----:B-1----:R1:W2:Y:S02]  /*b720*/  SYNCS.PHASECHK.TRANS64.TRYWAIT P0, [R161+URZ], R0 ;  /* 0x00000000a10075a7 */ /* 0x0022a4000800017f */
[----:B--2---:R-:W-:Y:S05]  /*b730*/  @!P0 NANOSLEEP.SYNCS 0x989680 ;  /* 0x009896800000895d */ /* 0x004fea0003900000 */
[----:B------:R-:W2:Y:S02]  /*b740*/  @!P0 SYNCS.PHASECHK.TRANS64 P0, [R161+URZ], R0 ;  /* 0x00000000a10085a7 */ /* 0x000ea4000800007f */
[----:B--2---:R-:W-:Y:S05]  /*b750*/  @!P0 BRA `(.L_x_19) ;  /* 0xfffffffc00f08947 */ /* 0x004fea000383ffff */
[----:B------:R-:W-:Y:S05]  /*b760*/  BRA `(.L_x_317) ;  /* 0xffffff5c00e47947 */ /* 0x000fea000383ffff */
.L_x_24:
[----:B--2---:R2:W3:Y:S02]  /*b770*/  SYNCS.PHASECHK.TRANS64.TRYWAIT P1, [R3+URZ], R0 ;  /* 0x00000000030075a7 */ /* 0x0044e4000802017f */
[----:B---3--:R-:W-:Y:S05]  /*b780*/  @!P1 NANOSLEEP.SYNCS 0x989680 ;  /* 0x009896800000995d */ /* 0x008fea0003900000 */
[----:B------:R-:W3:Y:S02]  /*b790*/  @!P1 SYNCS.PHASECHK.TRANS64 P1, [R3+URZ], R0 ;  /* 0x00000000030095a7 */ /* 0x000ee4000802007f */
[----:B---3--:R-:W-:Y:S05]  /*b7a0*/  @!P1 BRA `(.L_x_24) ;  /* 0xfffffffc00f09947 */ /* 0x008fea000383ffff */
[----:B------:R-:W-:Y:S05]  /*b7b0*/  BRA `(.L_x_23) ;  /* 0xffffff6000507947 */ /* 0x000fea000383ffff */
.L_x_29:
[----:B--2---:R-:W-:-:S04]  /*b7c0*/  IMAD.U32 R5, RZ, RZ, UR4 ;  /* 0x00000004ff057e24 */ /* 0x004fc8000f8e00ff */
[----:B------:R2:W3:Y:S03]  /*b7d0*/  SYNCS.PHASECHK.TRANS64.TRYWAIT P1, [R5+URZ], R4 ;  /* 0x00000004050075a7 */ /* 0x0004e6000802017f */
[----:B---3--:R-:W-:Y:S05]  /*b7e0*/  @!P1 NANOSLEEP.SYNCS 0x989680 ;  /* 0x009896800000995d */ /* 0x008fea0003900000 */
[----:B------:R-:W3:Y:S02]  /*b7f0*/  @!P1 SYNCS.PHASECHK.TRANS64 P1, [R5+URZ], R4 ;  /* 0x00000004050095a7 */ /* 0x000ee4000802007f */
[----:B---3--:R-:W-:Y:S05]  /*b800*/  @!P1 BRA `(.L_x_29) ;  /* 0xfffffffc00ec9947 */ /* 0x008fea000383ffff */
[----:B------:R-:W-:Y:S05]  /*b810*/  BRA `(.L_x_28) ;  /* 0xffffff64002c7947 */ /* 0x000fea000383ffff */
.L_x_35:
[----:B-1----:R1:W2:Y:S02]  /*b820*/  SYNCS.PHASECHK.TRANS64.TRYWAIT P0, [R161+URZ+0x10], R0 ;  /* 0x00001000a10075a7 */ /* 0x0022a4000800017f */
[----:B--2---:R-:W-:Y:S05]  /*b830*/  @!P0 NANOSLEEP.SYNCS 0x989680 ;  /* 0x009896800000895d */ /* 0x004fea0003900000 */
[----:B------:R-:W2:Y:S02]  /*b840*/  @!P0 SYNCS.PHASECHK.TRANS64 P0, [R161+URZ+0x10], R0 ;  /* 0x00001000a10085a7 */ /* 0x000ea4000800007f */
[----:B--2---:R-:W-:Y:S05]  /*b850*/  @!P0 BRA `(.L_x_35) ;  /* 0xfffffffc00f08947 */ /* 0x004fea000383ffff */
[----:B------:R-:W-:Y:S05]  /*b860*/  BRA `(.L_x_318) ;  /* 0xffffff6800847947 */ /* 0x000fea000383ffff */
.L_x_296:
[----:B------:R-:W-:Y:S01]  /*b870*/  BSSY B1, `(.L_x_319) ;  /* 0x0000006000017945 */ /* 0x000fe20003800000 */
[----:B------:R-:W-:-:S07]  /*b880*/  IMAD.MOV.U32 R15, RZ, RZ, -0x1 ;  /* 0xffffffffff0f7424 */ /* 0x000fce00078e00ff */
[----:B-----5:R-:W-:Y:S05]  /*b890*/  WARPSYNC.COLLECTIVE R15, `(.L_x_320) ;  /* 0x000000000f0c7348 */ /* 0x020fea0003c00000 */
[----:B------:R-:W-:Y:S02]  /*b8a0*/  ELECT P6, UR62, PT ;  /* 0x00000000003e782f */ /* 0x000fe400038c0000 */
[----:B------:R-:W-:Y:S01]  /*b8b0*/  MOV R14, UR62 ;  /* 0x0000003e000e7c02 */ /* 0x000fe20008000f00 */
[----:B-----5:R-:W-:Y:S10]  /*b8c0*/  ENDCOLLECTIVE ;  /* 0x000000000000791b */ /* 0x020ff40003800000 */
.L_x_320:
[----:B------:R-:W-:Y:S05]  /*b8d0*/  BSYNC B1 ;  /* 0x0000000000017941 */ /* 0x000fea0003800000 */
.L_x_319:
[----:B------:R-:W-:Y:S05]  /*b8e0*/  BRA `(.L_x_321) ;  /* 0xffffffec00d47947 */ /* 0x000fea000383ffff */
.L_x_299:
[----:B0-----:R0:W1:Y:S02]  /*b8f0*/  SYNCS.PHASECHK.TRANS64.TRYWAIT P1, [R12+URZ+0x28], R5 ;  /* 0x000028050c0075a7 */ /* 0x001064000802017f */
[----:B-1----:R-:W-:Y:S05]  /*b900*/  @!P1 NANOSLEEP.SYNCS 0x989680 ;  /* 0x009896800000995d */ /* 0x002fea0003900000 */
[----:B------:R-:W1:Y:S02]  /*b910*/  @!P1 SYNCS.PHASECHK.TRANS64 P1, [R12+URZ+0x28], R5 ;  /* 0x000028050c0095a7 */ /* 0x000e64000802007f */
[----:B-1----:R-:W-:Y:S05]  /*b920*/  @!P1 BRA `(.L_x_299) ;  /* 0xfffffffc00f09947 */ /* 0x002fea000383ffff */
[----:B------:R-:W-:Y:S05]  /*b930*/  BRA `(.L_x_322) ;  /* 0xfffffff000087947 */ /* 0x000fea000383ffff */
.L_x_308:
[----:B------:R-:W-:Y:S01]  /*b940*/  BSSY B0, `(.L_x_323) ;  /* 0x0000006000007945 */ /* 0x000fe20003800000 */
[----:B------:R-:W-:-:S07]  /*b950*/  IMAD.MOV.U32 R15, RZ, RZ, -0x1 ;  /* 0xffffffffff0f7424 */ /* 0x000fce00078e00ff */
[----:B-----5:R-:W-:Y:S05]  /*b960*/  WARPSYNC.COLLECTIVE R15, `(.L_x_324) ;  /* 0x000000000f0c7348 */ /* 0x020fea0003c00000 */
[----:B------:R-:W-:Y:S02]  /*b970*/  ELECT P6, UR62, PT ;  /* 0x00000000003e782f */ /* 0x000fe400038c0000 */
[----:B------:R-:W-:Y:S01]  /*b980*/  MOV R14, UR62 ;  /* 0x0000003e000e7c02 */ /* 0x000fe20008000f00 */
[----:B-----5:R-:W-:Y:S10]  /*b990*/  ENDCOLLECTIVE ;  /* 0x000000000000791b */ /* 0x020ff40003800000 */
.L_x_324:
[----:B------:R-:W-:Y:S05]  /*b9a0*/  BSYNC B0 ;  /* 0x0000000000007941 */ /* 0x000fea0003800000 */
.L_x_323:
[----:B------:R-:W-:Y:S05]  /*b9b0*/  BRA `(.L_x_325) ;  /* 0xfffffff800807947 */ /* 0x000fea000383ffff */
.L_x_312:
[----:B0-----:R0:W1:Y:S02]  /*b9c0*/  SYNCS.PHASECHK.TRANS64.TRYWAIT P0, [R7+URZ], R2 ;  /* 0x00000002070075a7 */ /* 0x001064000800017f */
[----:B-1----:R-:W-:Y:S05]  /*b9d0*/  @!P0 NANOSLEEP.SYNCS 0x989680 ;  /* 0x009896800000895d */ /* 0x002fea0003900000 */
[----:B------:R-:W1:Y:S02]  /*b9e0*/  @!P0 SYNCS.PHASECHK.TRANS64 P0, [R7+URZ], R2 ;  /* 0x00000002070085a7 */ /* 0x000e64000800007f */
[----:B-1----:R-:W-:Y:S05]  /*b9f0*/  @!P0 BRA `(.L_x_312) ;  /* 0xfffffffc00f08947 */ /* 0x002fea000383ffff */
[----:B------:R-:W-:Y:S05]  /*ba00*/  BRA `(.L_x_326) ;  /* 0xfffffff800c07947 */ /* 0x000fea000383ffff */
.L_x_313:
[----:B0-----:R0:W1:Y:S02]  /*ba10*/  SYNCS.PHASECHK.TRANS64.TRYWAIT P0, [R9+URZ], R4 ;  /* 0x00000004090075a7 */ /* 0x001064000800017f */
[----:B-1----:R-:W-:Y:S05]  /*ba20*/  @!P0 NANOSLEEP.SYNCS 0x989680 ;  /* 0x009896800000895d */ /* 0x002fea0003900000 */
[----:B------:R-:W1:Y:S02]  /*ba30*/  @!P0 SYNCS.PHASECHK.TRANS64 P0, [R9+URZ], R4 ;  /* 0x00000004090085a7 */ /* 0x000e64000800007f */
[----:B-1----:R-:W-:Y:S05]  /*ba40*/  @!P0 BRA `(.L_x_313) ;  /* 0xfffffffc00f08947 */ /* 0x002fea000383ffff */
[----:B------:R-:W-:Y:S05]  /*ba50*/  BRA `(.L_x_327) ;  /* 0xfffffff800d07947 */ /* 0x000fea000383ffff */
.L_x_314:
[----:B0-----:R0:W1:Y:S02]  /*ba60*/  SYNCS.PHASECHK.TRANS64.TRYWAIT P0, [R6+URZ], R5 ;  /* 0x00000005060075a7 */ /* 0x001064000800017f */
[----:B-1----:R-:W-:Y:S05]  /*ba70*/  @!P0 NANOSLEEP.SYNCS 0x989680 ;  /* 0x009896800000895d */ /* 0x002fea0003900000 */
[----:B------:R-:W1:Y:S02]  /*ba80*/  @!P0 SYNCS.PHASECHK.TRANS64 P0, [R6+URZ], R5 ;  /* 0x00000005060085a7 */ /* 0x000e64000800007f */
[----:B-1----:R-:W-:Y:S05]  /*ba90*/  @!P0 BRA `(.L_x_314) ;  /* 0xfffffffc00f08947 */ /* 0x002fea000383ffff */
[----:B------:R-:W-:Y:S05]  /*baa0*/  BRA `(.L_x_328) ;  /* 0xfffffff800e07947 */ /* 0x000fea000383ffff */
.L_x_315:
[----:B-1----:R1:W2:Y:S02]  /*bab0*/  SYNCS.PHASECHK.TRANS64.TRYWAIT P0, [R9+URZ], R4 ;  /* 0x00000004090075a7 */ /* 0x0022a4000800017f */
[----:B--2---:R-:W-:Y:S05]  /*bac0*/  @!P0 NANOSLEEP.SYNCS 0x989680 ;  /* 0x009896800000895d */ /* 0x004fea0003900000 */
[----:B------:R-:W2:Y:S02]  /*bad0*/  @!P0 SYNCS.PHASECHK.TRANS64 P0, [R9+URZ], R4 ;  /* 0x00000004090085a7 */ /* 0x000ea4000800007f */
[----:B--2---:R-:W-:Y:S05]  /*bae0*/  @!P0 BRA `(.L_x_315) ;  /* 0xfffffffc00f08947 */ /* 0x004fea000383ffff */
[----:B------:R-:W-:Y:S05]  /*baf0*/  BRA `(.L_x_329) ;  /* 0xfffffff800e87947 */ /* 0x000fea000383ffff */
.L_x_330:
[----:B------:R-:W-:-:S00]  /*bb00*/  BRA `(.L_x_330) ;  /* 0xfffffffc00fc7947 */ /* 0x000fc0000383ffff */
[----:B------:R-:W-:-:S00]  /*bb10*/  NOP ;  /* 0x0000000000007918 */ /* 0x000fc00000000000 */
        /* <DEDUP_REMOVED lines=14> */
.L_x_331:


//--------------------- .nv.global.init           --------------------------
	.section	.nv.global.init,"aw",@progbits
.nv.global.init:
	.type		$str$22,@object
	.size		$str$22,($str$23 - $str$22)
$str$22:
        /*0000*/ 	.byte	0x6b, 0x5f, 0x74, 0x69, 0x6c, 0x65, 0x5f, 0x63, 0x6f, 0x75, 0x6e, 0x74, 0x20, 0x3e, 0x3d, 0x20
        /*0010*/ 	.byte	0x31, 0x00
	.type		$str$23,@object
	.size		$str$23,(__unnamed_1 - $str$23)
$str$23:
        /*0012*/ 	.byte	0x2f, 0x74, 0x6d, 0x70, 0x2f, 0x63, 0x75, 0x74, 0x6c, 0x61, 0x73, 0x73, 0x5f, 0x73, 0x77, 0x65
        /*0022*/ 	.byte	0x65, 0x70, 0x5f, 0x73, 0x72, 0x63, 0x2f, 0x69, 0x6e, 0x63, 0x6c, 0x75, 0x64, 0x65, 0x2f, 0x63
        /*0032*/ 	.byte	0x75, 0x74, 0x6c, 0x61, 0x73, 0x73, 0x2f, 0x67, 0x65, 0x6d, 0x6d, 0x2f, 0x63, 0x6f, 0x6c, 0x6c
        /*0042*/ 	.byte	0x65, 0x63, 0x74, 0x69, 0x76, 0x65, 0x2f, 0x73, 0x6d, 0x39, 0x30, 0x5f, 0x6d, 0x6d, 0x61, 0x5f
        /*0052*/ 	.byte	0x74, 0x6d, 0x61, 0x5f, 0x67, 0x6d, 0x6d, 0x61, 0x5f, 0x73, 0x73, 0x5f, 0x77, 0x61, 0x72, 0x70
        /*0062*/ 	.byte	0x73, 0x70, 0x65, 0x63, 0x69, 0x61, 0x6c, 0x69, 0x7a, 0x65, 0x64, 0x2e, 0x68, 0x70, 0x70, 0x00
	.type		__unnamed_1,@object
	.size		__unnamed_1,(.L_0 - __unnamed_1)
__unnamed_1:
        /*0072*/ 	.byte	0x76, 0x6f, 0x69, 0x64, 0x20, 0x63, 0x75, 0x74, 0x6c, 0x61, 0x73, 0x73, 0x3a, 0x3a, 0x67, 0x65
        /* <DEDUP_REMOVED lines=180> */
        /*0bc2*/ 	.byte	0x5d, 0x00
.L_0:


//--------------------- .nv.shared._ZN7cutlass13device_kernelINS_4gemm6kernel13GemmUniversalIN4cute5tupleIJiiiiEEENS1_10collective13CollectiveMmaINS1_34MainloopSm90TmaGmmaWarpSpecializedILi5ENS5_IJNS4_1CILi2EEENSA_ILi1EEESC_EEENS1_32KernelTmaWarpSpecializedPingpongEEENS5_IJNSA_ILi64EEENSA_ILi256EEESG_EEENS_6half_tENS5_IJlSC_lEEESJ_SK_NS4_8TiledMMAINS4_8MMA_AtomIJNS4_4SM904GMMA26MMA_64x256x16_F32F16F16_SSILNSO_5MajorE0ELSQ_0ELNSO_7ScaleInE1ELSR_1EEEEEENS4_6LayoutINS5_IJSC_SC_SC_EEENS5_IJNSA_ILi0EEESW_SW_EEEEENS5_IJNS4_10UnderscoreESZ_SZ_EEEEENS4_13SM90_TMA_LOADENS4_14ComposedLayoutINS4_7SwizzleILi3ELi4ELi3EEENS4_18smem_ptr_flag_bitsILi16EEENSU_INS5_IJNSA_ILi8EEESG_EEENS5_IJSG_SC_EEEEEEEvNS4_8identityENS4_23SM90_TMA_LOAD_MULTICASTES1C_vS1D_EENS_8epilogue10collective6detail29Sm90TmaWarpSpecializedAdapterINS1H_15DefaultEpilogueISJ_SK_SK_NS1G_6thread17LinearCombinationISJ_Li1EffLNS1L_9ScaleType4KindE0ELNS_15FloatRoundStyleE2ESJ_EENS1_15EpilogueDefaultEEEEEvvEEEEvNT_6ParamsE --------------------------
	.section	.nv.shared._ZN7cutlass13device_kernelINS_4gemm6kernel13GemmUniversalIN4cute5tupleIJiiiiEEENS1_10collective13CollectiveMmaINS1_34MainloopSm90TmaGmmaWarpSpecializedILi5ENS5_IJNS4_1CILi2EEENSA_ILi1EEESC_EEENS1_32KernelTmaWarpSpecializedPingpongEEENS5_IJNSA_ILi64EEENSA_ILi256EEESG_EEENS_6half_tENS5_IJlSC_lEEESJ_SK_NS4_8TiledMMAINS4_8MMA_AtomIJNS4_4SM904GMMA26MMA_64x256x16_F32F16F16_SSILNSO_5MajorE0ELSQ_0ELNSO_7ScaleInE1ELSR_1EEEEEENS4_6LayoutINS5_IJSC_SC_SC_EEENS5_IJNSA_ILi0EEESW_SW_EEEEENS5_IJNS4_10UnderscoreESZ_SZ_EEEEENS4_13SM90_TMA_LOADENS4_14ComposedLayoutINS4_7SwizzleILi3ELi4ELi3EEENS4_18smem_ptr_flag_bitsILi16EEENSU_INS5_IJNSA_ILi8EEESG_EEENS5_IJSG_SC_EEEEEEEvNS4_8identityENS4_23SM90_TMA_LOAD_MULTICASTES1C_vS1D_EENS_8epilogue10collective6detail29Sm90TmaWarpSpecializedAdapterINS1H_15DefaultEpilogueISJ_SK_SK_NS1G_6thread17LinearCombinationISJ_Li1EffLNS1L_9ScaleType4KindE0ELNS_15FloatRoundStyleE2ESJ_EENS1_15EpilogueDefaultEEEEEvvEEEEvNT_6ParamsE,"aw",@nobits
	.sectionflags	@""
	.align	16
	.zero		1024


//--------------------- .nv.shared.reserved.0     --------------------------
	.section	.nv.shared.reserved.0,"aw",@nobits
	.weak		__nv_reservedSMEM_offset_0_alias
	.size		__nv_reservedSMEM_offset_0_alias, 0, 0
	.other		__nv_reservedSMEM_offset_0_alias,@"STO_CUDA_RESERVED_SHARED STV_DEFAULT"
__nv_reservedSMEM_offset_0_alias:
	.zero		0


//--------------------- .nv.global                --------------------------
	.section	.nv.global,"aw",@nobits
.nv.global:
	.type		_ZN40_INTERNAL_a34827d3_4_k_cu_a49d5d79_221704cute1_E,@object
	.size		_ZN40_INTERNAL_a34827d3_4_k_cu_a49d5d79_221704cute1_E,(_ZN40_INTERNAL_a34827d3_4_k_cu_a49d5d79_221704cuda3std3__45__cpo6cbeginE - _ZN40_INTERNAL_a34827d3_4_k_cu_a49d5d79_221704cute1_E)
_ZN40_INTERNAL_a34827d3_4_k_cu_a49d5d79_221704cute1_E:
	.zero		1
	.type		_ZN40_INTERNAL_a34827d3_4_k_cu_a49d5d79_221704cuda3std3__45__cpo6cbeginE,@object
	.size		_ZN40_INTERNAL_a34827d3_4_k_cu_a49d5d79_221704cuda3std3__45__cpo6cbeginE,(_ZN40_INTERNAL_a34827d3_4_k_cu_a49d5d79_221704cuda3std3__48in_placeE - _ZN40_INTERNAL_a34827d3_4_k_cu_a49d5d79_221704cuda3std3__45__cpo6cbeginE)
_ZN40_INTERNAL_a34827d3_4_k_cu_a49d5d79_221704cuda3std3__45__cpo6cbeginE:
	.zero		1
	.type		_ZN40_INTERNAL_a34827d3_4_k_cu_a49d5d79_221704cuda3std3__48in_placeE,@object
	.size		_ZN40_INTERNAL_a34827d3_4_k_cu_a49d5d79_221704cuda3std3__48in_placeE,(_ZN40_INTERNAL_a34827d3_4_k_cu_a49d5d79_221704cuda3std6ranges3__45__cpo9iter_moveE - _ZN40_INTERNAL_a34827d3_4_k_cu_a49d5d79_221704cuda3std3__48in_placeE)
_ZN40_INTERNAL_a34827d3_4_k_cu_a49d5d79_221704cuda3std3__48in_placeE:
	.zero		1
	.type		_ZN40_INTERNAL_a34827d3_4_k_cu_a49d5d79_221704cuda3std6ranges3__45__cpo9iter_moveE,@object
	.size		_ZN40_INTERNAL_a34827d3_4_k_cu_a49d5d79_221704cuda3std6ranges3__45__cpo9iter_moveE,(_ZN40_INTERNAL_a34827d3_4_k_cu_a49d5d79_221704cuda3std3__45__cpo5beginE - _ZN40_INTERNAL_a34827d3_4_k_cu_a49d5d79_221704cuda3std6ranges3__45__cpo9iter_moveE)
_ZN40_INTERNAL_a34827d3_4_k_cu_a49d5d79_221704cuda3std6ranges3__45__cpo9iter_moveE:
	.zero		1
	.type		_ZN40_INTERNAL_a34827d3_4_k_cu_a49d5d79_221704cuda3std3__45__cpo5beginE,@object
	.size		_ZN40_INTERNAL_a34827d3_4_k_cu_a49d5d79_221704cuda3std3__45__cpo5beginE,(_ZN40_INTERNAL_a34827d3_4_k_cu_a49d5d79_221704cuda3std3__442_GLOBAL__N__a34827d3_4_k_cu_a49d5d79_221706ignoreE - _ZN40_INTERNAL_a34827d3_4_k_cu_a49d5d79_221704cuda3std3__45__cpo5beginE)
_ZN40_INTERNAL_a34827d3_4_k_cu_a49d5d79_221704cuda3std3__45__cpo5beginE:
	.zero		1
	.type		_ZN40_INTERNAL_a34827d3_4_k_cu_a49d5d79_221704cuda3std3__442_GLOBAL__N__a34827d3_4_k_cu_a49d5d79_221706ignoreE,@object
	.size		_ZN40_INTERNAL_a34827d3_4_k_cu_a49d5d79_221704cuda3std3__442_GLOBAL__N__a34827d3_4_k_cu_a49d5d79_221706ignoreE,(_ZN40_INTERNAL_a34827d3_4_k_cu_a49d5d79_221704cute7productE - _ZN40_INTERNAL_a34827d3_4_k_cu_a49d5d79_221704cuda3std3__442_GLOBAL__N__a34827d3_4_k_cu_a49d5d79_221706ignoreE)
_ZN40_INTERNAL_a34827d3_4_k_cu_a49d5d79_221704cuda3std3__442_GLOBAL__N__a34827d3_4_k_cu_a49d5d79_221706ignoreE:
	.zero		1
	.type		_ZN40_INTERNAL_a34827d3_4_k_cu_a49d5d79_221704cute7productE,@object
	.size		_ZN40_INTERNAL_a34827d3_4_k_cu_a49d5d79_221704cute7productE,(_ZN40_INTERNAL_a34827d3_4_k_cu_a49d5d79_221704cuda3std3__45__cpo3endE - _ZN40_INTERNAL_a34827d3_4_k_cu_a49d5d79_221704cute7productE)
_ZN40_INTERNAL_a34827d3_4_k_cu_a49d5d79_221704cute7productE:
	.zero		1
	.type		_ZN40_INTERNAL_a34827d3_4_k_cu_a49d5d79_221704cuda3std3__45__cpo3endE,@object
	.size		_ZN40_INTERNAL_a34827d3_4_k_cu_a49d5d79_221704cuda3std3__45__cpo3endE,(_ZN40_INTERNAL_a34827d3_4_k_cu_a49d5d79_221704cuda3std3__419piecewise_constructE - _ZN40_INTERNAL_a34827d3_4_k_cu_a49d5d79_221704cuda3std3__45__cpo3endE)
_ZN40_INTERNAL_a34827d3_4_k_cu_a49d5d79_221704cuda3std3__45__cpo3endE:
	.zero		1
	.type		_ZN40_INTERNAL_a34827d3_4_k_cu_a49d5d79_221704cuda3std3__419piecewise_constructE,@object
	.size		_ZN40_INTERNAL_a34827d3_4_k_cu_a49d5d79_221704cuda3std3__419piecewise_constructE,(_ZN40_INTERNAL_a34827d3_4_k_cu_a49d5d79_221704cuda3std3__45__cpo4cendE - _ZN40_INTERNAL_a34827d3_4_k_cu_a49d5d79_221704cuda3std3__419piecewise_constructE)
_ZN40_INTERNAL_a34827d3_4_k_cu_a49d5d79_221704cuda3std3__419piecewise_constructE:
	.zero		1
	.type		_ZN40_INTERNAL_a34827d3_4_k_cu_a49d5d79_221704cuda3std3__45__cpo4cendE,@object
	.size		_ZN40_INTERNAL_a34827d3_4_k_cu_a49d5d79_221704cuda3std3__45__cpo4cendE,(_ZN40_INTERNAL_a34827d3_4_k_cu_a49d5d79_221704cuda3std6ranges3__45__cpo4swapE - _ZN40_INTERNAL_a34827d3_4_k_cu_a49d5d79_221704cuda3std3__45__cpo4cendE)
_ZN40_INTERNAL_a34827d3_4_k_cu_a49d5d79_221704cuda3std3__45__cpo4cendE:
	.zero		1
	.type		_ZN40_INTERNAL_a34827d3_4_k_cu_a49d5d79_221704cuda3std6ranges3__45__cpo4swapE,@object
	.size		_ZN40_INTERNAL_a34827d3_4_k_cu_a49d5d79_221704cuda3std6ranges3__45__cpo4swapE,(.L_8 - _ZN40_INTERNAL_a34827d3_4_k_cu_a49d5d79_221704cuda3std6ranges3__45__cpo4swapE)
_ZN40_INTERNAL_a34827d3_4_k_cu_a49d5d79_221704cuda3std6ranges3__45__cpo4swapE:
	.zero		1
.L_8:


//--------------------- .nv.constant0._ZN7cutlass13device_kernelINS_4gemm6kernel13GemmUniversalIN4cute5tupleIJiiiiEEENS1_10collective13CollectiveMmaINS1_34MainloopSm90TmaGmmaWarpSpecializedILi5ENS5_IJNS4_1CILi2EEENSA_ILi1EEESC_EEENS1_32KernelTmaWarpSpecializedPingpongEEENS5_IJNSA_ILi64EEENSA_ILi256EEESG_EEENS_6half_tENS5_IJlSC_lEEESJ_SK_NS4_8TiledMMAINS4_8MMA_AtomIJNS4_4SM904GMMA26MMA_64x256x16_F32F16F16_SSILNSO_5MajorE0ELSQ_0ELNSO_7ScaleInE1ELSR_1EEEEEENS4_6LayoutINS5_IJSC_SC_SC_EEENS5_IJNSA_ILi0EEESW_SW_EEEEENS5_IJNS4_10UnderscoreESZ_SZ_EEEEENS4_13SM90_TMA_LOADENS4_14ComposedLayoutINS4_7SwizzleILi3ELi4ELi3EEENS4_18smem_ptr_flag_bitsILi16EEENSU_INS5_IJNSA_ILi8EEESG_EEENS5_IJSG_SC_EEEEEEEvNS4_8identityENS4_23SM90_TMA_LOAD_MULTICASTES1C_vS1D_EENS_8epilogue10collective6detail29Sm90TmaWarpSpecializedAdapterINS1H_15DefaultEpilogueISJ_SK_SK_NS1G_6thread17LinearCombinationISJ_Li1EffLNS1L_9ScaleType4KindE0ELNS_15FloatRoundStyleE2ESJ_EENS1_15EpilogueDefaultEEEEEvvEEEEvNT_6ParamsE --------------------------
	.section	.nv.constant0._ZN7cutlass13device_kernelINS_4gemm6kernel13GemmUniversalIN4cute5tupleIJiiiiEEENS1_10collective13CollectiveMmaINS1_34MainloopSm90TmaGmmaWarpSpecializedILi5ENS5_IJNS4_1CILi2EEENSA_ILi1EEESC_EEENS1_32KernelTmaWarpSpecializedPingpongEEENS5_IJNSA_ILi64EEENSA_ILi256EEESG_EEENS_6half_tENS5_IJlSC_lEEESJ_SK_NS4_8TiledMMAINS4_8MMA_AtomIJNS4_4SM904GMMA26MMA_64x256x16_F32F16F16_SSILNSO_5MajorE0ELSQ_0ELNSO_7ScaleInE1ELSR_1EEEEEENS4_6LayoutINS5_IJSC_SC_SC_EEENS5_IJNSA_ILi0EEESW_SW_EEEEENS5_IJNS4_10UnderscoreESZ_SZ_EEEEENS4_13SM90_TMA_LOADENS4_14ComposedLayoutINS4_7SwizzleILi3ELi4ELi3EEENS4_18smem_ptr_flag_bitsILi16EEENSU_INS5_IJNSA_ILi8EEESG_EEENS5_IJSG_SC_EEEEEEEvNS4_8identityENS4_23SM90_TMA_LOAD_MULTICASTES1C_vS1D_EENS_8epilogue10collective6detail29Sm90TmaWarpSpecializedAdapterINS1H_15DefaultEpilogueISJ_SK_SK_NS1G_6thread17LinearCombinationISJ_Li1EffLNS1L_9ScaleType4KindE0ELNS_15FloatRoundStyleE2ESJ_EENS1_15EpilogueDefaultEEEEEvvEEEEvNT_6ParamsE,"a",@progbits
	.sectionflags	@""
	.align	4
.nv.constant0._ZN7cutlass13device_kernelINS_4gemm6kernel13GemmUniversalIN4cute5tupleIJiiiiEEENS1_10collective13CollectiveMmaINS1_34MainloopSm90TmaGmmaWarpSpecializedILi5ENS5_IJNS4_1CILi2EEENSA_ILi1EEESC_EEENS1_32KernelTmaWarpSpecializedPingpongEEENS5_IJNSA_ILi64EEENSA_ILi256EEESG_EEENS_6half_tENS5_IJlSC_lEEESJ_SK_NS4_8TiledMMAINS4_8MMA_AtomIJNS4_4SM904GMMA26MMA_64x256x16_F32F16F16_SSILNSO_5MajorE0ELSQ_0ELNSO_7ScaleInE1ELSR_1EEEEEENS4_6LayoutINS5_IJSC_SC_SC_EEENS5_IJNSA_ILi0EEESW_SW_EEEEENS5_IJNS4_10UnderscoreESZ_SZ_EEEEENS4_13SM90_TMA_LOADENS4_14ComposedLayoutINS4_7SwizzleILi3ELi4ELi3EEENS4_18smem_ptr_flag_bitsILi16EEENSU_INS5_IJNSA_ILi8EEESG_EEENS5_IJSG_SC_EEEEEEEvNS4_8identityENS4_23SM90_TMA_LOAD_MULTICASTES1C_vS1D_EENS_8epilogue10collective6detail29Sm90TmaWarpSpecializedAdapterINS1H_15DefaultEpilogueISJ_SK_SK_NS1G_6thread17LinearCombinationISJ_Li1EffLNS1L_9ScaleType4KindE0ELNS_15FloatRoundStyleE2ESJ_EENS1_15EpilogueDefaultEEEEEvvEEEEvNT_6ParamsE:
	.zero		1664


//--------------------- SYMBOLS --------------------------

	.type		.nv.reservedSmem.offset0,@object
	.size		.nv.reservedSmem.offset0,0x4
	.type		__assertfail,@function
